//
// Generated by NVIDIA NVVM Compiler
//
// Compiler Build ID: CL-36424714
// Cuda compilation tools, release 13.0, V13.0.88
// Based on NVVM 20.0.0
//

.version 9.0
.target sm_100
.address_size 64

	// .globl	dropout_forward_f32

.visible .entry dropout_forward_f32(
	.param .f32 dropout_forward_f32_param_0,
	.param .u64 dropout_forward_f32_param_1,
	.param .u64 .ptr .align 1 dropout_forward_f32_param_2,
	.param .u64 .ptr .align 1 dropout_forward_f32_param_3,
	.param .u64 .ptr .align 1 dropout_forward_f32_param_4
)
{
	.reg .pred 	%p<3>;
	.reg .b32 	%r<5>;
	.reg .b32 	%f<5>;
	.reg .b64 	%rd<14>;
	.reg .b64 	%fd<10>;

	ld.param.f32 	%f1, [dropout_forward_f32_param_0];
	ld.param.u64 	%rd5, [dropout_forward_f32_param_1];
	ld.param.u64 	%rd2, [dropout_forward_f32_param_2];
	ld.param.u64 	%rd3, [dropout_forward_f32_param_3];
	ld.param.u64 	%rd4, [dropout_forward_f32_param_4];
	mov.u32 	%r1, %ctaid.x;
	mov.u32 	%r2, %ntid.x;
	mov.u32 	%r3, %tid.x;
	mad.lo.s32 	%r4, %r1, %r2, %r3;
	cvt.u64.u32 	%rd1, %r4;
	setp.le.u64 	%p1, %rd5, %rd1;
	@%p1 bra 	$L__BB0_4;
	cvta.to.global.u64 	%rd6, %rd3;
	shl.b64 	%rd7, %rd1, 2;
	add.s64 	%rd8, %rd6, %rd7;
	ld.global.f32 	%f2, [%rd8];
	setp.lt.f32 	%p2, %f2, %f1;
	mov.f64 	%fd9, 0d0000000000000000;
	@%p2 bra 	$L__BB0_3;
	cvt.f64.f32 	%fd4, %f1;
	mov.f64 	%fd5, 0d3FF0000000000000;
	sub.f64 	%fd6, %fd5, %fd4;
	rcp.rn.f64 	%fd9, %fd6;
$L__BB0_3:
	cvta.to.global.u64 	%rd9, %rd2;
	add.s64 	%rd11, %rd9, %rd7;
	ld.global.f32 	%f3, [%rd11];
	cvt.f64.f32 	%fd7, %f3;
	mul.f64 	%fd8, %fd9, %fd7;
	cvt.rn.f32.f64 	%f4, %fd8;
	cvta.to.global.u64 	%rd12, %rd4;
	add.s64 	%rd13, %rd12, %rd7;
	st.global.f32 	[%rd13], %f4;
$L__BB0_4:
	ret;

}
	// .globl	dropout_backward_f32
.visible .entry dropout_backward_f32(
	.param .f32 dropout_backward_f32_param_0,
	.param .u64 dropout_backward_f32_param_1,
	.param .u64 .ptr .align 1 dropout_backward_f32_param_2,
	.param .u64 .ptr .align 1 dropout_backward_f32_param_3,
	.param .u64 .ptr .align 1 dropout_backward_f32_param_4
)
{
	.reg .pred 	%p<3>;
	.reg .b32 	%r<5>;
	.reg .b32 	%f<6>;
	.reg .b64 	%rd<15>;
	.reg .b64 	%fd<11>;

	ld.param.f32 	%f1, [dropout_backward_f32_param_0];
	ld.param.u64 	%rd5, [dropout_backward_f32_param_1];
	ld.param.u64 	%rd2, [dropout_backward_f32_param_2];
	ld.param.u64 	%rd3, [dropout_backward_f32_param_3];
	ld.param.u64 	%rd4, [dropout_backward_f32_param_4];
	mov.u32 	%r1, %ctaid.x;
	mov.u32 	%r2, %ntid.x;
	mov.u32 	%r3, %tid.x;
	mad.lo.s32 	%r4, %r1, %r2, %r3;
	cvt.u64.u32 	%rd1, %r4;
	setp.le.u64 	%p1, %rd5, %rd1;
	@%p1 bra 	$L__BB1_4;
	cvta.to.global.u64 	%rd6, %rd2;
	shl.b64 	%rd7, %rd1, 2;
	add.s64 	%rd8, %rd6, %rd7;
	ld.global.f32 	%f2, [%rd8];
	setp.lt.f32 	%p2, %f2, %f1;
	mov.f64 	%fd10, 0d0000000000000000;
	@%p2 bra 	$L__BB1_3;
	cvta.to.global.u64 	%rd9, %rd4;
	add.s64 	%rd11, %rd9, %rd7;
	ld.global.f32 	%f3, [%rd11];
	cvt.f64.f32 	%fd4, %f3;
	cvt.f64.f32 	%fd5, %f1;
	mov.f64 	%fd6, 0d3FF0000000000000;
	sub.f64 	%fd7, %fd6, %fd5;
	div.rn.f64 	%fd10, %fd4, %fd7;
$L__BB1_3:
	cvta.to.global.u64 	%rd12, %rd3;
	add.s64 	%rd14, %rd12, %rd7;
	ld.global.f32 	%f4, [%rd14];
	cvt.f64.f32 	%fd8, %f4;
	add.f64 	%fd9, %fd10, %fd8;
	cvt.rn.f32.f64 	%f5, %fd9;
	st.global.f32 	[%rd14], %f5;
$L__BB1_4:
	ret;

}
	// .globl	dropout_forward_f64
.visible .entry dropout_forward_f64(
	.param .f64 dropout_forward_f64_param_0,
	.param .u64 dropout_forward_f64_param_1,
	.param .u64 .ptr .align 1 dropout_forward_f64_param_2,
	.param .u64 .ptr .align 1 dropout_forward_f64_param_3,
	.param .u64 .ptr .align 1 dropout_forward_f64_param_4
)
{
	.reg .pred 	%p<3>;
	.reg .b32 	%r<5>;
	.reg .b64 	%rd<14>;
	.reg .b64 	%fd<11>;

	ld.param.f64 	%fd3, [dropout_forward_f64_param_0];
	ld.param.u64 	%rd5, [dropout_forward_f64_param_1];
	ld.param.u64 	%rd2, [dropout_forward_f64_param_2];
	ld.param.u64 	%rd3, [dropout_forward_f64_param_3];
	ld.param.u64 	%rd4, [dropout_forward_f64_param_4];
	mov.u32 	%r1, %ctaid.x;
	mov.u32 	%r2, %ntid.x;
	mov.u32 	%r3, %tid.x;
	mad.lo.s32 	%r4, %r1, %r2, %r3;
	cvt.u64.u32 	%rd1, %r4;
	setp.le.u64 	%p1, %rd5, %rd1;
	@%p1 bra 	$L__BB2_4;
	cvta.to.global.u64 	%rd6, %rd3;
	shl.b64 	%rd7, %rd1, 3;
	add.s64 	%rd8, %rd6, %rd7;
	ld.global.f64 	%fd5, [%rd8];
	setp.lt.f64 	%p2, %fd5, %fd3;
	mov.f64 	%fd10, 0d0000000000000000;
	@%p2 bra 	$L__BB2_3;
	mov.f64 	%fd6, 0d3FF0000000000000;
	sub.f64 	%fd7, %fd6, %fd3;
	rcp.rn.f64 	%fd10, %fd7;
$L__BB2_3:
	cvta.to.global.u64 	%rd9, %rd2;
	add.s64 	%rd11, %rd9, %rd7;
	ld.global.f64 	%fd8, [%rd11];
	mul.f64 	%fd9, %fd10, %fd8;
	cvta.to.global.u64 	%rd12, %rd4;
	add.s64 	%rd13, %rd12, %rd7;
	st.global.f64 	[%rd13], %fd9;
$L__BB2_4:
	ret;

}
	// .globl	dropout_backward_f64
.visible .entry dropout_backward_f64(
	.param .f64 dropout_backward_f64_param_0,
	.param .u64 dropout_backward_f64_param_1,
	.param .u64 .ptr .align 1 dropout_backward_f64_param_2,
	.param .u64 .ptr .align 1 dropout_backward_f64_param_3,
	.param .u64 .ptr .align 1 dropout_backward_f64_param_4
)
{
	.reg .pred 	%p<3>;
	.reg .b32 	%r<5>;
	.reg .b64 	%rd<15>;
	.reg .b64 	%fd<12>;

	ld.param.f64 	%fd3, [dropout_backward_f64_param_0];
	ld.param.u64 	%rd5, [dropout_backward_f64_param_1];
	ld.param.u64 	%rd2, [dropout_backward_f64_param_2];
	ld.param.u64 	%rd3, [dropout_backward_f64_param_3];
	ld.param.u64 	%rd4, [dropout_backward_f64_param_4];
	mov.u32 	%r1, %ctaid.x;
	mov.u32 	%r2, %ntid.x;
	mov.u32 	%r3, %tid.x;
	mad.lo.s32 	%r4, %r1, %r2, %r3;
	cvt.u64.u32 	%rd1, %r4;
	setp.le.u64 	%p1, %rd5, %rd1;
	@%p1 bra 	$L__BB3_4;
	cvta.to.global.u64 	%rd6, %rd2;
	shl.b64 	%rd7, %rd1, 3;
	add.s64 	%rd8, %rd6, %rd7;
	ld.global.f64 	%fd5, [%rd8];
	setp.lt.f64 	%p2, %fd5, %fd3;
	mov.f64 	%fd11, 0d0000000000000000;
	@%p2 bra 	$L__BB3_3;
	cvta.to.global.u64 	%rd9, %rd4;
	add.s64 	%rd11, %rd9, %rd7;
	ld.global.f64 	%fd6, [%rd11];
	mov.f64 	%fd7, 0d3FF0000000000000;
	sub.f64 	%fd8, %fd7, %fd3;
	div.rn.f64 	%fd11, %fd6, %fd8;
$L__BB3_3:
	cvta.to.global.u64 	%rd12, %rd3;
	add.s64 	%rd14, %rd12, %rd7;
	ld.global.f64 	%fd9, [%rd14];
	add.f64 	%fd10, %fd11, %fd9;
	st.global.f64 	[%rd14], %fd10;
$L__BB3_4:
	ret;

}


// ===== COMPILED SASS (sm_100) =====

	.target	sm_100

	.elftype	@"ET_EXEC"


//--------------------- .note.nv.tkinfo           --------------------------
	.section	.note.nv.tkinfo,"",@"SHT_NOTE"
	.sectionflags	@"SHF_NOTE_NV_TKINFO"
	.tkinfo
        /*0018*/ 	.word	0x00000002
        /*0030*/ 	.string	""
        /*0030*/ 	.string	"ptxas"
        /*0030*/ 	.string	"Cuda compilation tools, release 13.0, V13.0.88"
        /*0030*/ 	.string	"Build cuda_13.0.r13.0/compiler.36424714_0"
        /*0030*/ 	.string	"-arch sm_100 -m 64 "



//--------------------- .note.nv.cuinfo           --------------------------
	.section	.note.nv.cuinfo,"",@"SHT_NOTE"
	.sectionflags	@"SHF_NOTE_NV_CUINFO"
        /*0018*/ 	.short	0x0002
        /*001a*/ 	.short	0x0064
        /*001c*/ 	.short	0x0082
	.zero		2


//--------------------- .nv.info                  --------------------------
	.section	.nv.info,"",@"SHT_CUDA_INFO"
	.align	4


	//----- nvinfo : EIATTR_REGCOUNT
	.align		4
        /*0000*/ 	.byte	0x04, 0x2f
        /*0002*/ 	.short	(.L_1 - .L_0)
	.align		4
.L_0:
        /*0004*/ 	.word	index@(dropout_forward_f32)
        /*0008*/ 	.word	0x00000010


	//----- nvinfo : EIATTR_FRAME_SIZE
	.align		4
.L_1:
        /*000c*/ 	.byte	0x04, 0x11
        /*000e*/ 	.short	(.L_3 - .L_2)
	.align		4
.L_2:
        /*0010*/ 	.word	index@($__internal_3_$__cuda_sm20_dblrcp_rn_slowpath_v3)
        /*0014*/ 	.word	0x00000000


	//----- nvinfo : EIATTR_FRAME_SIZE
	.align		4
.L_3:
        /*0018*/ 	.byte	0x04, 0x11
        /*001a*/ 	.short	(.L_5 - .L_4)
	.align		4
.L_4:
        /*001c*/ 	.word	index@(dropout_forward_f32)
        /*0020*/ 	.word	0x00000000


	//----- nvinfo : EIATTR_REGCOUNT
	.align		4
.L_5:
        /*0024*/ 	.byte	0x04, 0x2f
        /*0026*/ 	.short	(.L_7 - .L_6)
	.align		4
.L_6:
        /*0028*/ 	.word	index@(dropout_backward_f32)
        /*002c*/ 	.word	0x0000001a


	//----- nvinfo : EIATTR_FRAME_SIZE
	.align		4
.L_7:
        /*0030*/ 	.byte	0x04, 0x11
        /*0032*/ 	.short	(.L_9 - .L_8)
	.align		4
.L_8:
        /*0034*/ 	.word	index@($__internal_2_$__cuda_sm20_div_rn_f64_full)
        /*0038*/ 	.word	0x00000000


	//----- nvinfo : EIATTR_FRAME_SIZE
	.align		4
.L_9:
        /*003c*/ 	.byte	0x04, 0x11
        /*003e*/ 	.short	(.L_11 - .L_10)
	.align		4
.L_10:
        /*0040*/ 	.word	index@(dropout_backward_f32)
        /*0044*/ 	.word	0x00000000


	//----- nvinfo : EIATTR_REGCOUNT
	.align		4
.L_11:
        /*0048*/ 	.byte	0x04, 0x2f
        /*004a*/ 	.short	(.L_13 - .L_12)
	.align		4
.L_12:
        /*004c*/ 	.word	index@(dropout_forward_f64)
        /*0050*/ 	.word	0x00000010


	//----- nvinfo : EIATTR_FRAME_SIZE
	.align		4
.L_13:
        /*0054*/ 	.byte	0x04, 0x11
        /*0056*/ 	.short	(.L_15 - .L_14)
	.align		4
.L_14:
        /*0058*/ 	.word	index@($__internal_1_$__cuda_sm20_dblrcp_rn_slowpath_v3)
        /*005c*/ 	.word	0x00000000


	//----- nvinfo : EIATTR_FRAME_SIZE
	.align		4
.L_15:
        /*0060*/ 	.byte	0x04, 0x11
        /*0062*/ 	.short	(.L_17 - .L_16)
	.align		4
.L_16:
        /*0064*/ 	.word	index@(dropout_forward_f64)
        /*0068*/ 	.word	0x00000000


	//----- nvinfo : EIATTR_REGCOUNT
	.align		4
.L_17:
        /*006c*/ 	.byte	0x04, 0x2f
        /*006e*/ 	.short	(.L_19 - .L_18)
	.align		4
.L_18:
        /*0070*/ 	.word	index@(dropout_backward_f64)
        /*0074*/ 	.word	0x0000001a


	//----- nvinfo : EIATTR_FRAME_SIZE
	.align		4
.L_19:
        /*0078*/ 	.byte	0x04, 0x11
        /*007a*/ 	.short	(.L_21 - .L_20)
	.align		4
.L_20:
        /*007c*/ 	.word	index@($__internal_0_$__cuda_sm20_div_rn_f64_full)
        /*0080*/ 	.word	0x00000000


	//----- nvinfo : EIATTR_FRAME_SIZE
	.align		4
.L_21:
        /*0084*/ 	.byte	0x04, 0x11
        /*0086*/ 	.short	(.L_23 - .L_22)
	.align		4
.L_22:
        /*0088*/ 	.word	index@(dropout_backward_f64)
        /*008c*/ 	.word	0x00000000


	//----- nvinfo : EIATTR_MIN_STACK_SIZE
	.align		4
.L_23:
        /*0090*/ 	.byte	0x04, 0x12
        /*0092*/ 	.short	(.L_25 - .L_24)
	.align		4
.L_24:
        /*0094*/ 	.word	index@(dropout_backward_f64)
        /*0098*/ 	.word	0x00000000


	//----- nvinfo : EIATTR_MIN_STACK_SIZE
	.align		4
.L_25:
        /*009c*/ 	.byte	0x04, 0x12
        /*009e*/ 	.short	(.L_27 - .L_26)
	.align		4
.L_26:
        /*00a0*/ 	.word	index@(dropout_forward_f64)
        /*00a4*/ 	.word	0x00000000


	//----- nvinfo : EIATTR_MIN_STACK_SIZE
	.align		4
.L_27:
        /*00a8*/ 	.byte	0x04, 0x12
        /*00aa*/ 	.short	(.L_29 - .L_28)
	.align		4
.L_28:
        /*00ac*/ 	.word	index@(dropout_backward_f32)
        /*00b0*/ 	.word	0x00000000


	//----- nvinfo : EIATTR_MIN_STACK_SIZE
	.align		4
.L_29:
        /*00b4*/ 	.byte	0x04, 0x12
        /*00b6*/ 	.short	(.L_31 - .L_30)
	.align		4
.L_30:
        /*00b8*/ 	.word	index@(dropout_forward_f32)
        /*00bc*/ 	.word	0x00000000
.L_31:


//--------------------- .nv.compat                --------------------------
	.section	.nv.compat,"",@"SHT_CUDA_COMPAT_INFO"
	.align	4
        /*0000*/ 	.byte	0x02, 0x09, 0x00, 0x00, 0x02, 0x02, 0x01, 0x00, 0x02, 0x05, 0x05, 0x00, 0x03, 0x07, 0x01, 0x01
        /*0010*/ 	.byte	0x02, 0x03, 0x00, 0x00, 0x02, 0x06, 0x01, 0x00, 0x04, 0x0b, 0x08, 0x00, 0x01, 0x00, 0x00, 0x00
        /*0020*/ 	.byte	0x00, 0x00, 0x00, 0x00


//--------------------- .nv.info.dropout_backward_f64 --------------------------
	.section	.nv.info.dropout_backward_f64,"",@"SHT_CUDA_INFO"
	.sectionflags	@""
	.align	4


	//----- nvinfo : EIATTR_CUDA_API_VERSION
	.align		4
        /*0000*/ 	.byte	0x04, 0x37
        /*0002*/ 	.short	(.L_33 - .L_32)
.L_32:
        /*0004*/ 	.word	0x00000082


	//----- nvinfo : EIATTR_KPARAM_INFO
	.align		4
.L_33:
        /*0008*/ 	.byte	0x04, 0x17
        /*000a*/ 	.short	(.L_35 - .L_34)
.L_34:
        /*000c*/ 	.word	0x00000000
        /*0010*/ 	.short	0x0004
        /*0012*/ 	.short	0x0020
        /*0014*/ 	.byte	0x00, 0xf5, 0x21, 0x00


	//----- nvinfo : EIATTR_KPARAM_INFO
	.align		4
.L_35:
        /*0018*/ 	.byte	0x04, 0x17
        /*001a*/ 	.short	(.L_37 - .L_36)
.L_36:
        /*001c*/ 	.word	0x00000000
        /*0020*/ 	.short	0x0003
        /*0022*/ 	.short	0x0018
        /*0024*/ 	.byte	0x00, 0xf5, 0x21, 0x00


	//----- nvinfo : EIATTR_KPARAM_INFO
	.align		4
.L_37:
        /*0028*/ 	.byte	0x04, 0x17
        /*002a*/ 	.short	(.L_39 - .L_38)
.L_38:
        /*002c*/ 	.word	0x00000000
        /*0030*/ 	.short	0x0002
        /*0032*/ 	.short	0x0010
        /*0034*/ 	.byte	0x00, 0xf5, 0x21, 0x00


	//----- nvinfo : EIATTR_KPARAM_INFO
	.align		4
.L_39:
        /*0038*/ 	.byte	0x04, 0x17
        /*003a*/ 	.short	(.L_41 - .L_40)
.L_40:
        /*003c*/ 	.word	0x00000000
        /*0040*/ 	.short	0x0001
        /*0042*/ 	.short	0x0008
        /*0044*/ 	.byte	0x00, 0xf0, 0x21, 0x00


	//----- nvinfo : EIATTR_KPARAM_INFO
	.align		4
.L_41:
        /*0048*/ 	.byte	0x04, 0x17
        /*004a*/ 	.short	(.L_43 - .L_42)
.L_42:
        /*004c*/ 	.word	0x00000000
        /*0050*/ 	.short	0x0000
        /*0052*/ 	.short	0x0000
        /*0054*/ 	.byte	0x00, 0xf0, 0x21, 0x00


	//----- nvinfo : EIATTR_SPARSE_MMA_MASK
	.align		4
.L_43:
        /*0058*/ 	.byte	0x03, 0x50
        /*005a*/ 	.short	0x0000


	//----- nvinfo : EIATTR_MAXREG_COUNT
	.align		4
        /*005c*/ 	.byte	0x03, 0x1b
        /*005e*/ 	.short	0x00ff


	//----- nvinfo : EIATTR_MERCURY_ISA_VERSION
	.align		4
        /*0060*/ 	.byte	0x03, 0x5f
        /*0062*/ 	.short	0x0101


	//----- nvinfo : EIATTR_VRC_CTA_INIT_COUNT
	.align		4
        /*0064*/ 	.byte	0x02, 0x4a
	.zero		1
	.zero		1


	//----- nvinfo : EIATTR_EXIT_INSTR_OFFSETS
	.align		4
        /*0068*/ 	.byte	0x04, 0x1c
        /*006a*/ 	.short	(.L_45 - .L_44)


	//   ....[0]....
.L_44:
        /*006c*/ 	.word	0x00000080


	//   ....[1]....
        /*0070*/ 	.word	0x00000330


	//----- nvinfo : EIATTR_CRS_STACK_SIZE
	.align		4
.L_45:
        /*0074*/ 	.byte	0x04, 0x1e
        /*0076*/ 	.short	(.L_47 - .L_46)
.L_46:
        /*0078*/ 	.word	0x00000000


	//----- nvinfo : EIATTR_CBANK_PARAM_SIZE
	.align		4
.L_47:
        /*007c*/ 	.byte	0x03, 0x19
        /*007e*/ 	.short	0x0028


	//----- nvinfo : EIATTR_PARAM_CBANK
	.align		4
        /*0080*/ 	.byte	0x04, 0x0a
        /*0082*/ 	.short	(.L_49 - .L_48)
	.align		4
.L_48:
        /*0084*/ 	.word	index@(.nv.constant0.dropout_backward_f64)
        /*0088*/ 	.short	0x0380
        /*008a*/ 	.short	0x0028


	//----- nvinfo : EIATTR_SW_WAR
	.align		4
.L_49:
        /*008c*/ 	.byte	0x04, 0x36
        /*008e*/ 	.short	(.L_51 - .L_50)
.L_50:
        /*0090*/ 	.word	0x00000008
.L_51:


//--------------------- .nv.info.dropout_forward_f64 --------------------------
	.section	.nv.info.dropout_forward_f64,"",@"SHT_CUDA_INFO"
	.sectionflags	@""
	.align	4


	//----- nvinfo : EIATTR_CUDA_API_VERSION
	.align		4
        /*0000*/ 	.byte	0x04, 0x37
        /*0002*/ 	.short	(.L_53 - .L_52)
.L_52:
        /*0004*/ 	.word	0x00000082


	//----- nvinfo : EIATTR_KPARAM_INFO
	.align		4
.L_53:
        /*0008*/ 	.byte	0x04, 0x17
        /*000a*/ 	.short	(.L_55 - .L_54)
.L_54:
        /*000c*/ 	.word	0x00000000
        /*0010*/ 	.short	0x0004
        /*0012*/ 	.short	0x0020
        /*0014*/ 	.byte	0x00, 0xf5, 0x21, 0x00


	//----- nvinfo : EIATTR_KPARAM_INFO
	.align		4
.L_55:
        /*0018*/ 	.byte	0x04, 0x17
        /*001a*/ 	.short	(.L_57 - .L_56)
.L_56:
        /*001c*/ 	.word	0x00000000
        /*0020*/ 	.short	0x0003
        /*0022*/ 	.short	0x0018
        /*0024*/ 	.byte	0x00, 0xf5, 0x21, 0x00


	//----- nvinfo : EIATTR_KPARAM_INFO
	.align		4
.L_57:
        /*0028*/ 	.byte	0x04, 0x17
        /*002a*/ 	.short	(.L_59 - .L_58)
.L_58:
        /*002c*/ 	.word	0x00000000
        /*0030*/ 	.short	0x0002
        /*0032*/ 	.short	0x0010
        /*0034*/ 	.byte	0x00, 0xf5, 0x21, 0x00


	//----- nvinfo : EIATTR_KPARAM_INFO
	.align		4
.L_59:
        /*0038*/ 	.byte	0x04, 0x17
        /*003a*/ 	.short	(.L_61 - .L_60)
.L_60:
        /*003c*/ 	.word	0x00000000
        /*0040*/ 	.short	0x0001
        /*0042*/ 	.short	0x0008
        /*0044*/ 	.byte	0x00, 0xf0, 0x21, 0x00


	//----- nvinfo : EIATTR_KPARAM_INFO
	.align		4
.L_61:
        /*0048*/ 	.byte	0x04, 0x17
        /*004a*/ 	.short	(.L_63 - .L_62)
.L_62:
        /*004c*/ 	.word	0x00000000
        /*0050*/ 	.short	0x0000
        /*0052*/ 	.short	0x0000
        /*0054*/ 	.byte	0x00, 0xf0, 0x21, 0x00


	//----- nvinfo : EIATTR_SPARSE_MMA_MASK
	.align		4
.L_63:
        /*0058*/ 	.byte	0x03, 0x50
        /*005a*/ 	.short	0x0000


	//----- nvinfo : EIATTR_MAXREG_COUNT
	.align		4
        /*005c*/ 	.byte	0x03, 0x1b
        /*005e*/ 	.short	0x00ff


	//----- nvinfo : EIATTR_MERCURY_ISA_VERSION
	.align		4
        /*0060*/ 	.byte	0x03, 0x5f
        /*0062*/ 	.short	0x0101


	//----- nvinfo : EIATTR_VRC_CTA_INIT_COUNT
	.align		4
        /*0064*/ 	.byte	0x02, 0x4a
	.zero		1
	.zero		1


	//----- nvinfo : EIATTR_EXIT_INSTR_OFFSETS
	.align		4
        /*0068*/ 	.byte	0x04, 0x1c
        /*006a*/ 	.short	(.L_65 - .L_64)


	//   ....[0]....
.L_64:
        /*006c*/ 	.word	0x00000080


	//   ....[1]....
        /*0070*/ 	.word	0x000002f0


	//----- nvinfo : EIATTR_CRS_STACK_SIZE
	.align		4
.L_65:
        /*0074*/ 	.byte	0x04, 0x1e
        /*0076*/ 	.short	(.L_67 - .L_66)
.L_66:
        /*0078*/ 	.word	0x00000000


	//----- nvinfo : EIATTR_CBANK_PARAM_SIZE
	.align		4
.L_67:
        /*007c*/ 	.byte	0x03, 0x19
        /*007e*/ 	.short	0x0028


	//----- nvinfo : EIATTR_PARAM_CBANK
	.align		4
        /*0080*/ 	.byte	0x04, 0x0a
        /*0082*/ 	.short	(.L_69 - .L_68)
	.align		4
.L_68:
        /*0084*/ 	.word	index@(.nv.constant0.dropout_forward_f64)
        /*0088*/ 	.short	0x0380
        /*008a*/ 	.short	0x0028


	//----- nvinfo : EIATTR_SW_WAR
	.align		4
.L_69:
        /*008c*/ 	.byte	0x04, 0x36
        /*008e*/ 	.short	(.L_71 - .L_70)
.L_70:
        /*0090*/ 	.word	0x00000008
.L_71:


//--------------------- .nv.info.dropout_backward_f32 --------------------------
	.section	.nv.info.dropout_backward_f32,"",@"SHT_CUDA_INFO"
	.sectionflags	@""
	.align	4


	//----- nvinfo : EIATTR_CUDA_API_VERSION
	.align		4
        /*0000*/ 	.byte	0x04, 0x37
        /*0002*/ 	.short	(.L_73 - .L_72)
.L_72:
        /*0004*/ 	.word	0x00000082


	//----- nvinfo : EIATTR_KPARAM_INFO
	.align		4
.L_73:
        /*0008*/ 	.byte	0x04, 0x17
        /*000a*/ 	.short	(.L_75 - .L_74)
.L_74:
        /*000c*/ 	.word	0x00000000
        /*0010*/ 	.short	0x0004
        /*0012*/ 	.short	0x0020
        /*0014*/ 	.byte	0x00, 0xf5, 0x21, 0x00


	//----- nvinfo : EIATTR_KPARAM_INFO
	.align		4
.L_75:
        /*0018*/ 	.byte	0x04, 0x17
        /*001a*/ 	.short	(.L_77 - .L_76)
.L_76:
        /*001c*/ 	.word	0x00000000
        /*0020*/ 	.short	0x0003
        /*0022*/ 	.short	0x0018
        /*0024*/ 	.byte	0x00, 0xf5, 0x21, 0x00


	//----- nvinfo : EIATTR_KPARAM_INFO
	.align		4
.L_77:
        /*0028*/ 	.byte	0x04, 0x17
        /*002a*/ 	.short	(.L_79 - .L_78)
.L_78:
        /*002c*/ 	.word	0x00000000
        /*0030*/ 	.short	0x0002
        /*0032*/ 	.short	0x0010
        /*0034*/ 	.byte	0x00, 0xf5, 0x21, 0x00


	//----- nvinfo : EIATTR_KPARAM_INFO
	.align		4
.L_79:
        /*0038*/ 	.byte	0x04, 0x17
        /*003a*/ 	.short	(.L_81 - .L_80)
.L_80:
        /*003c*/ 	.word	0x00000000
        /*0040*/ 	.short	0x0001
        /*0042*/ 	.short	0x0008
        /*0044*/ 	.byte	0x00, 0xf0, 0x21, 0x00


	//----- nvinfo : EIATTR_KPARAM_INFO
	.align		4
.L_81:
        /*0048*/ 	.byte	0x04, 0x17
        /*004a*/ 	.short	(.L_83 - .L_82)
.L_82:
        /*004c*/ 	.word	0x00000000
        /*0050*/ 	.short	0x0000
        /*0052*/ 	.short	0x0000
        /*0054*/ 	.byte	0x00, 0xf0, 0x11, 0x00


	//----- nvinfo : EIATTR_SPARSE_MMA_MASK
	.align		4
.L_83:
        /*0058*/ 	.byte	0x03, 0x50
        /*005a*/ 	.short	0x0000


	//----- nvinfo : EIATTR_MAXREG_COUNT
	.align		4
        /*005c*/ 	.byte	0x03, 0x1b
        /*005e*/ 	.short	0x00ff


	//----- nvinfo : EIATTR_MERCURY_ISA_VERSION
	.align		4
        /*0060*/ 	.byte	0x03, 0x5f
        /*0062*/ 	.short	0x0101


	//----- nvinfo : EIATTR_VRC_CTA_INIT_COUNT
	.align		4
        /*0064*/ 	.byte	0x02, 0x4a
	.zero		1
	.zero		1


	//----- nvinfo : EIATTR_EXIT_INSTR_OFFSETS
	.align		4
        /*0068*/ 	.byte	0x04, 0x1c
        /*006a*/ 	.short	(.L_85 - .L_84)


	//   ....[0]....
.L_84:
        /*006c*/ 	.word	0x00000080


	//   ....[1]....
        /*0070*/ 	.word	0x00000370


	//----- nvinfo : EIATTR_CRS_STACK_SIZE
	.align		4
.L_85:
        /*0074*/ 	.byte	0x04, 0x1e
        /*0076*/ 	.short	(.L_87 - .L_86)
.L_86:
        /*0078*/ 	.word	0x00000000


	//----- nvinfo : EIATTR_CBANK_PARAM_SIZE
	.align		4
.L_87:
        /*007c*/ 	.byte	0x03, 0x19
        /*007e*/ 	.short	0x0028


	//----- nvinfo : EIATTR_PARAM_CBANK
	.align		4
        /*0080*/ 	.byte	0x04, 0x0a
        /*0082*/ 	.short	(.L_89 - .L_88)
	.align		4
.L_88:
        /*0084*/ 	.word	index@(.nv.constant0.dropout_backward_f32)
        /*0088*/ 	.short	0x0380
        /*008a*/ 	.short	0x0028


	//----- nvinfo : EIATTR_SW_WAR
	.align		4
.L_89:
        /*008c*/ 	.byte	0x04, 0x36
        /*008e*/ 	.short	(.L_91 - .L_90)
.L_90:
        /*0090*/ 	.word	0x00000008
.L_91:


//--------------------- .nv.info.dropout_forward_f32 --------------------------
	.section	.nv.info.dropout_forward_f32,"",@"SHT_CUDA_INFO"
	.sectionflags	@""
	.align	4


	//----- nvinfo : EIATTR_CUDA_API_VERSION
	.align		4
        /*0000*/ 	.byte	0x04, 0x37
        /*0002*/ 	.short	(.L_93 - .L_92)
.L_92:
        /*0004*/ 	.word	0x00000082


	//----- nvinfo : EIATTR_KPARAM_INFO
	.align		4
.L_93:
        /*0008*/ 	.byte	0x04, 0x17
        /*000a*/ 	.short	(.L_95 - .L_94)
.L_94:
        /*000c*/ 	.word	0x00000000
        /*0010*/ 	.short	0x0004
        /*0012*/ 	.short	0x0020
        /*0014*/ 	.byte	0x00, 0xf5, 0x21, 0x00


	//----- nvinfo : EIATTR_KPARAM_INFO
	.align		4
.L_95:
        /*0018*/ 	.byte	0x04, 0x17
        /*001a*/ 	.short	(.L_97 - .L_96)
.L_96:
        /*001c*/ 	.word	0x00000000
        /*0020*/ 	.short	0x0003
        /*0022*/ 	.short	0x0018
        /*0024*/ 	.byte	0x00, 0xf5, 0x21, 0x00


	//----- nvinfo : EIATTR_KPARAM_INFO
	.align		4
.L_97:
        /*0028*/ 	.byte	0x04, 0x17
        /*002a*/ 	.short	(.L_99 - .L_98)
.L_98:
        /*002c*/ 	.word	0x00000000
        /*0030*/ 	.short	0x0002
        /*0032*/ 	.short	0x0010
        /*0034*/ 	.byte	0x00, 0xf5, 0x21, 0x00


	//----- nvinfo : EIATTR_KPARAM_INFO
	.align		4
.L_99:
        /*0038*/ 	.byte	0x04, 0x17
        /*003a*/ 	.short	(.L_101 - .L_100)
.L_100:
        /*003c*/ 	.word	0x00000000
        /*0040*/ 	.short	0x0001
        /*0042*/ 	.short	0x0008
        /*0044*/ 	.byte	0x00, 0xf0, 0x21, 0x00


	//----- nvinfo : EIATTR_KPARAM_INFO
	.align		4
.L_101:
        /*0048*/ 	.byte	0x04, 0x17
        /*004a*/ 	.short	(.L_103 - .L_102)
.L_102:
        /*004c*/ 	.word	0x00000000
        /*0050*/ 	.short	0x0000
        /*0052*/ 	.short	0x0000
        /*0054*/ 	.byte	0x00, 0xf0, 0x11, 0x00


	//----- nvinfo : EIATTR_SPARSE_MMA_MASK
	.align		4
.L_103:
        /*0058*/ 	.byte	0x03, 0x50
        /*005a*/ 	.short	0x0000


	//----- nvinfo : EIATTR_MAXREG_COUNT
	.align		4
        /*005c*/ 	.byte	0x03, 0x1b
        /*005e*/ 	.short	0x00ff


	//----- nvinfo : EIATTR_MERCURY_ISA_VERSION
	.align		4
        /*0060*/ 	.byte	0x03, 0x5f
        /*0062*/ 	.short	0x0101


	//----- nvinfo : EIATTR_VRC_CTA_INIT_COUNT
	.align		4
        /*0064*/ 	.byte	0x02, 0x4a
	.zero		1
	.zero		1


	//----- nvinfo : EIATTR_EXIT_INSTR_OFFSETS
	.align		4
        /*0068*/ 	.byte	0x04, 0x1c
        /*006a*/ 	.short	(.L_105 - .L_104)


	//   ....[0]....
.L_104:
        /*006c*/ 	.word	0x00000080


	//   ....[1]....
        /*0070*/ 	.word	0x00000320


	//----- nvinfo : EIATTR_CRS_STACK_SIZE
	.align		4
.L_105:
        /*0074*/ 	.byte	0x04, 0x1e
        /*0076*/ 	.short	(.L_107 - .L_106)
.L_106:
        /*0078*/ 	.word	0x00000000


	//----- nvinfo : EIATTR_CBANK_PARAM_SIZE
	.align		4
.L_107:
        /*007c*/ 	.byte	0x03, 0x19
        /*007e*/ 	.short	0x0028


	//----- nvinfo : EIATTR_PARAM_CBANK
	.align		4
        /*0080*/ 	.byte	0x04, 0x0a
        /*0082*/ 	.short	(.L_109 - .L_108)
	.align		4
.L_108:
        /*0084*/ 	.word	index@(.nv.constant0.dropout_forward_f32)
        /*0088*/ 	.short	0x0380
        /*008a*/ 	.short	0x0028


	//----- nvinfo : EIATTR_SW_WAR
	.align		4
.L_109:
        /*008c*/ 	.byte	0x04, 0x36
        /*008e*/ 	.short	(.L_111 - .L_110)
.L_110:
        /*0090*/ 	.word	0x00000008
.L_111:


//--------------------- .nv.callgraph             --------------------------
	.section	.nv.callgraph,"",@"SHT_CUDA_CALLGRAPH"
	.align	4
	.sectionentsize	8
	.align		4
        /*0000*/ 	.word	0x00000000
	.align		4
        /*0004*/ 	.word	0xffffffff
	.align		4
        /*0008*/ 	.word	0x00000000
	.align		4
        /*000c*/ 	.word	0xfffffffe
	.align		4
        /*0010*/ 	.word	0x00000000
	.align		4
        /*0014*/ 	.word	0xfffffffd
	.align		4
        /*0018*/ 	.word	0x00000000
	.align		4
        /*001c*/ 	.word	0xfffffffc


//--------------------- .text.dropout_backward_f64 --------------------------
	.section	.text.dropout_backward_f64,"ax",@progbits
	.align	128
        .global         dropout_backward_f64
        .type           dropout_backward_f64,@function
        .size           dropout_backward_f64,(.L_x_30 - dropout_backward_f64)
        .other          dropout_backward_f64,@"STO_CUDA_ENTRY STV_DEFAULT"
dropout_backward_f64:
.text.dropout_backward_f64:
[----:B------:R-:W-:Y:S01]  /*0000*/  LDC R1, c[0x0][0x37c] ;  /* 0x0000df00ff017b82 */ /* 0x000fe20000000800 */
[----:B------:R-:W0:Y:S07]  /*0010*/  S2R R3, SR_TID.X ;  /* 0x0000000000037919 */ /* 0x000e2e0000002100 */
[----:B------:R-:W0:Y:S01]  /*0020*/  S2UR UR4, SR_CTAID.X ;  /* 0x00000000000479c3 */ /* 0x000e220000002500 */
[----:B------:R-:W1:Y:S07]  /*0030*/  LDCU.64 UR6, c[0x0][0x388] ;  /* 0x00007100ff0677ac */ /* 0x000e6e0008000a00 */
[----:B------:R-:W0:Y:S02]  /*0040*/  LDC R8, c[0x0][0x360] ;  /* 0x0000d800ff087b82 */ /* 0x000e240000000800 */
[----:B0-----:R-:W-:-:S05]  /*0050*/  IMAD R8, R8, UR4, R3 ;  /* 0x0000000408087c24 */ /* 0x001fca000f8e0203 */
[----:B-1----:R-:W-:-:S04]  /*0060*/  ISETP.GE.U32.AND P0, PT, R8, UR6, PT ;  /* 0x0000000608007c0c */ /* 0x002fc8000bf06070 */
[----:B------:R-:W-:-:S13]  /*0070*/  ISETP.GE.U32.AND.EX P0, PT, RZ, UR7, PT, P0 ;  /* 0x00000007ff007c0c */ /* 0x000fda000bf06100 */
[----:B------:R-:W-:Y:S05]  /*0080*/  @P0 EXIT ;  /* 0x000000000000094d */ /* 0x000fea0003800000 */
[----:B------:R-:W0:Y:S01]  /*0090*/  LDCU.64 UR6, c[0x0][0x390] ;  /* 0x00007200ff0677ac */ /* 0x000e220008000a00 */
[----:B------:R-:W-:Y:S01]  /*00a0*/  IMAD.SHL.U32 R0, R8, 0x8, RZ ;  /* 0x0000000808007824 */ /* 0x000fe200078e00ff */
[----:B------:R-:W-:Y:S01]  /*00b0*/  SHF.R.U32.HI R8, RZ, 0x1d, R8 ;  /* 0x0000001dff087819 */ /* 0x000fe20000011608 */
[----:B------:R-:W1:Y:S01]  /*00c0*/  LDC.64 R10, c[0x0][0x380] ;  /* 0x0000e000ff0a7b82 */ /* 0x000e620000000a00 */
[----:B------:R-:W2:Y:S02]  /*00d0*/  LDCU.64 UR4, c[0x0][0x358] ;  /* 0x00006b00ff0477ac */ /* 0x000ea40008000a00 */
[----:B0-----:R-:W-:-:S04]  /*00e0*/  IADD3 R4, P0, PT, R0, UR6, RZ ;  /* 0x0000000600047c10 */ /* 0x001fc8000ff1e0ff */
[----:B------:R-:W-:-:S05]  /*00f0*/  IADD3.X R5, PT, PT, R8, UR7, RZ, P0, !PT ;  /* 0x0000000708057c10 */ /* 0x000fca00087fe4ff */
[----:B--2---:R-:W1:Y:S01]  /*0100*/  LDG.E.64 R2, desc[UR4][R4.64] ;  /* 0x0000000404027981 */ /* 0x004e62000c1e1b00 */
[----:B------:R-:W-:Y:S01]  /*0110*/  BSSY.RECONVERGENT B0, `(.L_x_0) ;  /* 0x000001b000007945 */ /* 0x000fe20003800200 */
[----:B-1----:R-:W-:Y:S01]  /*0120*/  DSETP.GEU.AND P0, PT, R2, R10, PT ;  /* 0x0000000a0200722a */ /* 0x002fe20003f0e000 */
[----:B------:R-:W-:-:S13]  /*0130*/  CS2R R2, SRZ ;  /* 0x0000000000027805 */ /* 0x000fda000001ff00 */
[----:B------:R-:W-:Y:S05]  /*0140*/  @!P0 BRA `(.L_x_1) ;  /* 0x00000000005c8947 */ /* 0x000fea0003800000 */
[----:B------:R-:W0:Y:S02]  /*0150*/  LDCU.64 UR6, c[0x0][0x3a0] ;  /* 0x00007400ff0677ac */ /* 0x000e240008000a00 */
[----:B0-----:R-:W-:-:S04]  /*0160*/  IADD3 R6, P0, PT, R0, UR6, RZ ;  /* 0x0000000600067c10 */ /* 0x001fc8000ff1e0ff */
[----:B------:R-:W-:-:S06]  /*0170*/  IADD3.X R7, PT, PT, R8, UR7, RZ, P0, !PT ;  /* 0x0000000708077c10 */ /* 0x000fcc00087fe4ff */
[----:B------:R-:W2:Y:S01]  /*0180*/  LDG.E.64 R6, desc[UR4][R6.64] ;  /* 0x0000000406067981 */ /* 0x000ea2000c1e1b00 */
[----:B------:R-:W-:Y:S01]  /*0190*/  DADD R4, -R10, 1 ;  /* 0x3ff000000a047429 */ /* 0x000fe20000000100 */
[----:B------:R-:W-:Y:S01]  /*01a0*/  IMAD.MOV.U32 R2, RZ, RZ, 0x1 ;  /* 0x00000001ff027424 */ /* 0x000fe200078e00ff */
[----:B------:R-:W-:Y:S04]  /*01b0*/  BSSY.RECONVERGENT B1, `(.L_x_1) ;  /* 0x0000010000017945 */ /* 0x000fe80003800200 */
[----:B------:R-:W0:Y:S02]  /*01c0*/  MUFU.RCP64H R3, R5 ;  /* 0x0000000500037308 */ /* 0x000e240000001800 */
[----:B0-----:R-:W-:-:S08]  /*01d0*/  DFMA R10, -R4, R2, 1 ;  /* 0x3ff00000040a742b */ /* 0x001fd00000000102 */
[----:B------:R-:W-:-:S08]  /*01e0*/  DFMA R10, R10, R10, R10 ;  /* 0x0000000a0a0a722b */ /* 0x000fd0000000000a */
[----:B------:R-:W-:-:S08]  /*01f0*/  DFMA R10, R2, R10, R2 ;  /* 0x0000000a020a722b */ /* 0x000fd00000000002 */
[----:B------:R-:W-:-:S08]  /*0200*/  DFMA R2, -R4, R10, 1 ;  /* 0x3ff000000402742b */ /* 0x000fd0000000010a */
[----:B------:R-:W-:-:S08]  /*0210*/  DFMA R2, R10, R2, R10 ;  /* 0x000000020a02722b */ /* 0x000fd0000000000a */
[----:B--2---:R-:W-:Y:S01]  /*0220*/  DMUL R10, R6, R2 ;  /* 0x00000002060a7228 */ /* 0x004fe20000000000 */
[----:B------:R-:W-:-:S07]  /*0230*/  FSETP.GEU.AND P1, PT, |R7|, 6.5827683646048100446e-37, PT ;  /* 0x036000000700780b */ /* 0x000fce0003f2e200 */
[----:B------:R-:W-:-:S08]  /*0240*/  DFMA R12, -R4, R10, R6 ;  /* 0x0000000a040c722b */ /* 0x000fd00000000106 */
[----:B------:R-:W-:-:S10]  /*0250*/  DFMA R2, R2, R12, R10 ;  /* 0x0000000c0202722b */ /* 0x000fd4000000000a */
[----:B------:R-:W-:-:S05]  /*0260*/  FFMA R9, RZ, R5, R3 ;  /* 0x00000005ff097223 */ /* 0x000fca0000000003 */
[----:B------:R-:W-:-:S13]  /*0270*/  FSETP.GT.AND P0, PT, |R9|, 1.469367938527859385e-39, PT ;  /* 0x001000000900780b */ /* 0x000fda0003f04200 */
[----:B------:R-:W-:Y:S05]  /*0280*/  @P0 BRA P1, `(.L_x_2) ;  /* 0x0000000000080947 */ /* 0x000fea0000800000 */
[----:B------:R-:W-:-:S07]  /*0290*/  MOV R12, 0x2b0 ;  /* 0x000002b0000c7802 */ /* 0x000fce0000000f00 */
[----:B------:R-:W-:Y:S05]  /*02a0*/  CALL.REL.NOINC `($__internal_0_$__cuda_sm20_div_rn_f64_full) ;  /* 0x0000000000247944 */ /* 0x000fea0003c00000 */
.L_x_2:
[----:B------:R-:W-:Y:S05]  /*02b0*/  BSYNC.RECONVERGENT B1 ;  /* 0x0000000000017941 */ /* 0x000fea0003800200 */
.L_x_1:
[----:B------:R-:W-:Y:S05]  /*02c0*/  BSYNC.RECONVERGENT B0 ;  /* 0x0000000000007941 */ /* 0x000fea0003800200 */
.L_x_0:
[----:B------:R-:W0:Y:S02]  /*02d0*/  LDCU.64 UR6, c[0x0][0x398] ;  /* 0x00007300ff0677ac */ /* 0x000e240008000a00 */
[----:B0-----:R-:W-:-:S04]  /*02e0*/  IADD3 R4, P0, PT, R0, UR6, RZ ;  /* 0x0000000600047c10 */ /* 0x001fc8000ff1e0ff */
[----:B------:R-:W-:-:S05]  /*02f0*/  IADD3.X R5, PT, PT, R8, UR7, RZ, P0, !PT ;  /* 0x0000000708057c10 */ /* 0x000fca00087fe4ff */
[----:B------:R-:W2:Y:S02]  /*0300*/  LDG.E.64 R6, desc[UR4][R4.64] ;  /* 0x0000000404067981 */ /* 0x000ea4000c1e1b00 */
[----:B--2---:R-:W-:-:S07]  /*0310*/  DADD R2, R6, R2 ;  /* 0x0000000006027229 */ /* 0x004fce0000000002 */
[----:B------:R-:W-:Y:S01]  /*0320*/  STG.E.64 desc[UR4][R4.64], R2 ;  /* 0x0000000204007986 */ /* 0x000fe2000c101b04 */
[----:B------:R-:W-:Y:S05]  /*0330*/  EXIT ;  /* 0x000000000000794d */ /* 0x000fea0003800000 */
        .weak           $__internal_0_$__cuda_sm20_div_rn_f64_full
        .type           $__internal_0_$__cuda_sm20_div_rn_f64_full,@function
        .size           $__internal_0_$__cuda_sm20_div_rn_f64_full,(.L_x_30 - $__internal_0_$__cuda_sm20_div_rn_f64_full)
$__internal_0_$__cuda_sm20_div_rn_f64_full:
[C---:B------:R-:W-:Y:S01]  /*0340*/  FSETP.GEU.AND P0, PT, |R5|.reuse, 1.469367938527859385e-39, PT ;  /* 0x001000000500780b */ /* 0x040fe20003f0e200 */
[----:B------:R-:W-:Y:S01]  /*0350*/  IMAD.MOV.U32 R10, RZ, RZ, 0x1 ;  /* 0x00000001ff0a7424 */ /* 0x000fe200078e00ff */
[----:B------:R-:W-:Y:S01]  /*0360*/  LOP3.LUT R2, R5, 0x800fffff, RZ, 0xc0, !PT ;  /* 0x800fffff05027812 */ /* 0x000fe200078ec0ff */
[----:B------:R-:W-:Y:S01]  /*0370*/  IMAD.MOV.U32 R13, RZ, RZ, 0x1ca00000 ;  /* 0x1ca00000ff0d7424 */ /* 0x000fe200078e00ff */
[C---:B------:R-:W-:Y:S01]  /*0380*/  FSETP.GEU.AND P2, PT, |R7|.reuse, 1.469367938527859385e-39, PT ;  /* 0x001000000700780b */ /* 0x040fe20003f4e200 */
[----:B------:R-:W-:Y:S01]  /*0390*/  BSSY.RECONVERGENT B2, `(.L_x_3) ;  /* 0x0000053000027945 */ /* 0x000fe20003800200 */
[----:B------:R-:W-:Y:S01]  /*03a0*/  LOP3.LUT R3, R2, 0x3ff00000, RZ, 0xfc, !PT ;  /* 0x3ff0000002037812 */ /* 0x000fe200078efcff */
[----:B------:R-:W-:Y:S01]  /*03b0*/  IMAD.MOV.U32 R2, RZ, RZ, R4 ;  /* 0x000000ffff027224 */ /* 0x000fe200078e0004 */
[----:B------:R-:W-:-:S05]  /*03c0*/  LOP3.LUT R9, R7, 0x7ff00000, RZ, 0xc0, !PT ;  /* 0x7ff0000007097812 */ /* 0x000fca00078ec0ff */
[----:B------:R-:W-:-:S04]  /*03d0*/  @!P0 DMUL R2, R4, 8.98846567431157953865e+307 ;  /* 0x7fe0000004028828 */ /* 0x000fc80000000000 */
[----:B------:R-:W-:Y:S02]  /*03e0*/  @!P2 LOP3.LUT R18, R5, 0x7ff00000, RZ, 0xc0, !PT ;  /* 0x7ff000000512a812 */ /* 0x000fe400078ec0ff */
[----:B------:R-:W0:Y:S02]  /*03f0*/  MUFU.RCP64H R11, R3 ;  /* 0x00000003000b7308 */ /* 0x000e240000001800 */
[----:B------:R-:W-:Y:S01]  /*0400*/  @!P2 ISETP.GE.U32.AND P3, PT, R9, R18, PT ;  /* 0x000000120900a20c */ /* 0x000fe20003f66070 */
[----:B------:R-:W-:Y:S01]  /*0410*/  @!P2 IMAD.MOV.U32 R18, RZ, RZ, RZ ;  /* 0x000000ffff12a224 */ /* 0x000fe200078e00ff */
[----:B0-----:R-:W-:-:S08]  /*0420*/  DFMA R14, R10, -R2, 1 ;  /* 0x3ff000000a0e742b */ /* 0x001fd00000000802 */
[----:B------:R-:W-:Y:S01]  /*0430*/  DFMA R16, R14, R14, R14 ;  /* 0x0000000e0e10722b */ /* 0x000fe2000000000e */
[----:B------:R-:W-:Y:S02]  /*0440*/  LOP3.LUT R14, R5, 0x7ff00000, RZ, 0xc0, !PT ;  /* 0x7ff00000050e7812 */ /* 0x000fe400078ec0ff */
[----:B------:R-:W-:Y:S02]  /*0450*/  @!P2 SEL R15, R13, 0x63400000, !P3 ;  /* 0x634000000d0fa807 */ /* 0x000fe40005800000 */
[----:B------:R-:W-:-:S03]  /*0460*/  ISETP.GE.U32.AND P1, PT, R9, R14, PT ;  /* 0x0000000e0900720c */ /* 0x000fc60003f26070 */
[----:B------:R-:W-:Y:S01]  /*0470*/  DFMA R16, R10, R16, R10 ;  /* 0x000000100a10722b */ /* 0x000fe2000000000a */
[--C-:B------:R-:W-:Y:S01]  /*0480*/  @!P2 LOP3.LUT R15, R15, 0x80000000, R7.reuse, 0xf8, !PT ;  /* 0x800000000f0fa812 */ /* 0x100fe200078ef807 */
[----:B------:R-:W-:Y:S01]  /*0490*/  IMAD.MOV.U32 R10, RZ, RZ, R6 ;  /* 0x000000ffff0a7224 */ /* 0x000fe200078e0006 */
[----:B------:R-:W-:Y:S02]  /*04a0*/  SEL R11, R13, 0x63400000, !P1 ;  /* 0x634000000d0b7807 */ /* 0x000fe40004800000 */
[----:B------:R-:W-:Y:S02]  /*04b0*/  @!P2 LOP3.LUT R19, R15, 0x100000, RZ, 0xfc, !PT ;  /* 0x001000000f13a812 */ /* 0x000fe400078efcff */
[----:B------:R-:W-:Y:S01]  /*04c0*/  LOP3.LUT R11, R11, 0x800fffff, R7, 0xf8, !PT ;  /* 0x800fffff0b0b7812 */ /* 0x000fe200078ef807 */
[----:B------:R-:W-:-:S05]  /*04d0*/  DFMA R20, R16, -R2, 1 ;  /* 0x3ff000001014742b */ /* 0x000fca0000000802 */
[----:B------:R-:W-:-:S03]  /*04e0*/  @!P2 DFMA R10, R10, 2, -R18 ;  /* 0x400000000a0aa82b */ /* 0x000fc60000000812 */
[----:B------:R-:W-:Y:S01]  /*04f0*/  DFMA R16, R16, R20, R16 ;  /* 0x000000141010722b */ /* 0x000fe20000000010 */
[----:B------:R-:W-:Y:S02]  /*0500*/  IMAD.MOV.U32 R21, RZ, RZ, R9 ;  /* 0x000000ffff157224 */ /* 0x000fe400078e0009 */
[----:B------:R-:W-:Y:S01]  /*0510*/  IMAD.MOV.U32 R20, RZ, RZ, R14 ;  /* 0x000000ffff147224 */ /* 0x000fe200078e000e */
[----:B------:R-:W-:-:S03]  /*0520*/  @!P0 LOP3.LUT R20, R3, 0x7ff00000, RZ, 0xc0, !PT ;  /* 0x7ff0000003148812 */ /* 0x000fc600078ec0ff */
[----:B------:R-:W-:Y:S01]  /*0530*/  @!P2 LOP3.LUT R21, R11, 0x7ff00000, RZ, 0xc0, !PT ;  /* 0x7ff000000b15a812 */ /* 0x000fe200078ec0ff */
[----:B------:R-:W-:Y:S01]  /*0540*/  DMUL R18, R16, R10 ;  /* 0x0000000a10127228 */ /* 0x000fe20000000000 */
[----:B------:R-:W-:-:S03]  /*0550*/  VIADD R23, R20, 0xffffffff ;  /* 0xffffffff14177836 */ /* 0x000fc60000000000 */
[----:B------:R-:W-:-:S04]  /*0560*/  VIADD R22, R21, 0xffffffff ;  /* 0xffffffff15167836 */ /* 0x000fc80000000000 */
[----:B------:R-:W-:Y:S01]  /*0570*/  DFMA R14, R18, -R2, R10 ;  /* 0x80000002120e722b */ /* 0x000fe2000000000a */
[----:B------:R-:W-:-:S04]  /*0580*/  ISETP.GT.U32.AND P0, PT, R22, 0x7feffffe, PT ;  /* 0x7feffffe1600780c */ /* 0x000fc80003f04070 */
[----:B------:R-:W-:-:S03]  /*0590*/  ISETP.GT.U32.OR P0, PT, R23, 0x7feffffe, P0 ;  /* 0x7feffffe1700780c */ /* 0x000fc60000704470 */
[----:B------:R-:W-:-:S10]  /*05a0*/  DFMA R14, R16, R14, R18 ;  /* 0x0000000e100e722b */ /* 0x000fd40000000012 */
[----:B------:R-:W-:Y:S05]  /*05b0*/  @P0 BRA `(.L_x_4) ;  /* 0x00000000006c0947 */ /* 0x000fea0003800000 */
[----:B------:R-:W-:-:S04]  /*05c0*/  LOP3.LUT R16, R5, 0x7ff00000, RZ, 0xc0, !PT ;  /* 0x7ff0000005107812 */ /* 0x000fc800078ec0ff */
[CC--:B------:R-:W-:Y:S02]  /*05d0*/  VIADDMNMX R6, R9.reuse, -R16.reuse, 0xb9600000, !PT ;  /* 0xb960000009067446 */ /* 0x0c0fe40007800910 */
[----:B------:R-:W-:Y:S02]  /*05e0*/  ISETP.GE.U32.AND P0, PT, R9, R16, PT ;  /* 0x000000100900720c */ /* 0x000fe40003f06070 */
[----:B------:R-:W-:Y:S02]  /*05f0*/  VIMNMX R6, PT, PT, R6, 0x46a00000, PT ;  /* 0x46a0000006067848 */ /* 0x000fe40003fe0100 */
[----:B------:R-:W-:-:S05]  /*0600*/  SEL R9, R13, 0x63400000, !P0 ;  /* 0x634000000d097807 */ /* 0x000fca0004000000 */
[----:B------:R-:W-:Y:S02]  /*0610*/  IMAD.IADD R9, R6, 0x1, -R9 ;  /* 0x0000000106097824 */ /* 0x000fe400078e0a09 */
[----:B------:R-:W-:Y:S02]  /*0620*/  IMAD.MOV.U32 R6, RZ, RZ, RZ ;  /* 0x000000ffff067224 */ /* 0x000fe400078e00ff */
[----:B------:R-:W-:-:S06]  /*0630*/  VIADD R7, R9, 0x7fe00000 ;  /* 0x7fe0000009077836 */ /* 0x000fcc0000000000 */
[----:B------:R-:W-:-:S10]  /*0640*/  DMUL R16, R14, R6 ;  /* 0x000000060e107228 */ /* 0x000fd40000000000 */
[----:B------:R-:W-:-:S13]  /*0650*/  FSETP.GTU.AND P0, PT, |R17|, 1.469367938527859385e-39, PT ;  /* 0x001000001100780b */ /* 0x000fda0003f0c200 */
[----:B------:R-:W-:Y:S05]  /*0660*/  @P0 BRA `(.L_x_5) ;  /* 0x0000000000940947 */ /* 0x000fea0003800000 */
[----:B------:R-:W-:Y:S01]  /*0670*/  DFMA R2, R14, -R2, R10 ;  /* 0x800000020e02722b */ /* 0x000fe2000000000a */
[----:B------:R-:W-:-:S09]  /*0680*/  IMAD.MOV.U32 R6, RZ, RZ, RZ ;  /* 0x000000ffff067224 */ /* 0x000fd200078e00ff */
[C---:B------:R-:W-:Y:S02]  /*0690*/  FSETP.NEU.AND P0, PT, R3.reuse, RZ, PT ;  /* 0x000000ff0300720b */ /* 0x040fe40003f0d000 */
[----:B------:R-:W-:-:S04]  /*06a0*/  LOP3.LUT R5, R3, 0x80000000, R5, 0x48, !PT ;  /* 0x8000000003057812 */ /* 0x000fc800078e4805 */
[----:B------:R-:W-:-:S07]  /*06b0*/  LOP3.LUT R7, R5, R7, RZ, 0xfc, !PT ;  /* 0x0000000705077212 */ /* 0x000fce00078efcff */
[----:B------:R-:W-:Y:S05]  /*06c0*/  @!P0 BRA `(.L_x_5) ;  /* 0x00000000007c8947 */ /* 0x000fea0003800000 */
[----:B------:R-:W-:Y:S01]  /*06d0*/  IMAD.MOV R3, RZ, RZ, -R9 ;  /* 0x000000ffff037224 */ /* 0x000fe200078e0a09 */
[----:B------:R-:W-:Y:S01]  /*06e0*/  DMUL.RP R6, R14, R6 ;  /* 0x000000060e067228 */ /* 0x000fe20000008000 */
[----:B------:R-:W-:Y:S01]  /*06f0*/  IMAD.MOV.U32 R2, RZ, RZ, RZ ;  /* 0x000000ffff027224 */ /* 0x000fe200078e00ff */
[----:B------:R-:W-:-:S05]  /*0700*/  IADD3 R9, PT, PT, -R9, -0x43300000, RZ ;  /* 0xbcd0000009097810 */ /* 0x000fca0007ffe1ff */
[----:B------:R-:W-:-:S03]  /*0710*/  DFMA R2, R16, -R2, R14 ;  /* 0x800000021002722b */ /* 0x000fc6000000000e */
[----:B------:R-:W-:-:S07]  /*0720*/  LOP3.LUT R5, R7, R5, RZ, 0x3c, !PT ;  /* 0x0000000507057212 */ /* 0x000fce00078e3cff */
[----:B------:R-:W-:-:S04]  /*0730*/  FSETP.NEU.AND P0, PT, |R3|, R9, PT ;  /* 0x000000090300720b */ /* 0x000fc80003f0d200 */
[----:B------:R-:W-:Y:S02]  /*0740*/  FSEL R16, R6, R16, !P0 ;  /* 0x0000001006107208 */ /* 0x000fe40004000000 */
[----:B------:R-:W-:Y:S01]  /*0750*/  FSEL R17, R5, R17, !P0 ;  /* 0x0000001105117208 */ /* 0x000fe20004000000 */
[----:B------:R-:W-:Y:S06]  /*0760*/  BRA `(.L_x_5) ;  /* 0x0000000000547947 */ /* 0x000fec0003800000 */
.L_x_4:
[----:B------:R-:W-:-:S14]  /*0770*/  DSETP.NAN.AND P0, PT, R6, R6, PT ;  /* 0x000000060600722a */ /* 0x000fdc0003f08000 */
[----:B------:R-:W-:Y:S05]  /*0780*/  @P0 BRA `(.L_x_6) ;  /* 0x0000000000440947 */ /* 0x000fea0003800000 */
[----:B------:R-:W-:-:S14]  /*0790*/  DSETP.NAN.AND P0, PT, R4, R4, PT ;  /* 0x000000040400722a */ /* 0x000fdc0003f08000 */
[----:B------:R-:W-:Y:S05]  /*07a0*/  @P0 BRA `(.L_x_7) ;  /* 0x0000000000300947 */ /* 0x000fea0003800000 */
[----:B------:R-:W-:Y:S01]  /*07b0*/  ISETP.NE.AND P0, PT, R21, R20, PT ;  /* 0x000000141500720c */ /* 0x000fe20003f05270 */
[----:B------:R-:W-:Y:S02]  /*07c0*/  IMAD.MOV.U32 R16, RZ, RZ, 0x0 ;  /* 0x00000000ff107424 */ /* 0x000fe400078e00ff */
[----:B------:R-:W-:-:S10]  /*07d0*/  IMAD.MOV.U32 R17, RZ, RZ, -0x80000 ;  /* 0xfff80000ff117424 */ /* 0x000fd400078e00ff */
[----:B------:R-:W-:Y:S05]  /*07e0*/  @!P0 BRA `(.L_x_5) ;  /* 0x0000000000348947 */ /* 0x000fea0003800000 */
[----:B------:R-:W-:Y:S02]  /*07f0*/  ISETP.NE.AND P0, PT, R21, 0x7ff00000, PT ;  /* 0x7ff000001500780c */ /* 0x000fe40003f05270 */
[----:B------:R-:W-:Y:S02]  /*0800*/  LOP3.LUT R17, R7, 0x80000000, R5, 0x48, !PT ;  /* 0x8000000007117812 */ /* 0x000fe400078e4805 */
[----:B------:R-:W-:-:S13]  /*0810*/  ISETP.EQ.OR P0, PT, R20, RZ, !P0 ;  /* 0x000000ff1400720c */ /* 0x000fda0004702670 */
[----:B------:R-:W-:Y:S01]  /*0820*/  @P0 LOP3.LUT R2, R17, 0x7ff00000, RZ, 0xfc, !PT ;  /* 0x7ff0000011020812 */ /* 0x000fe200078efcff */
[----:B------:R-:W-:Y:S02]  /*0830*/  @!P0 IMAD.MOV.U32 R16, RZ, RZ, RZ ;  /* 0x000000ffff108224 */ /* 0x000fe400078e00ff */
[----:B------:R-:W-:Y:S02]  /*0840*/  @P0 IMAD.MOV.U32 R16, RZ, RZ, RZ ;  /* 0x000000ffff100224 */ /* 0x000fe400078e00ff */
[----:B------:R-:W-:Y:S01]  /*0850*/  @P0 IMAD.MOV.U32 R17, RZ, RZ, R2 ;  /* 0x000000ffff110224 */ /* 0x000fe200078e0002 */
[----:B------:R-:W-:Y:S06]  /*0860*/  BRA `(.L_x_5) ;  /* 0x0000000000147947 */ /* 0x000fec0003800000 */
.L_x_7:
[----:B------:R-:W-:Y:S01]  /*0870*/  LOP3.LUT R17, R5, 0x80000, RZ, 0xfc, !PT ;  /* 0x0008000005117812 */ /* 0x000fe200078efcff */
[----:B------:R-:W-:Y:S01]  /*0880*/  IMAD.MOV.U32 R16, RZ, RZ, R4 ;  /* 0x000000ffff107224 */ /* 0x000fe200078e0004 */
[----:B------:R-:W-:Y:S06]  /*0890*/  BRA `(.L_x_5) ;  /* 0x0000000000087947 */ /* 0x000fec0003800000 */
.L_x_6:
[----:B------:R-:W-:Y:S01]  /*08a0*/  LOP3.LUT R17, R7, 0x80000, RZ, 0xfc, !PT ;  /* 0x0008000007117812 */ /* 0x000fe200078efcff */
[----:B------:R-:W-:-:S07]  /*08b0*/  IMAD.MOV.U32 R16, RZ, RZ, R6 ;  /* 0x000000ffff107224 */ /* 0x000fce00078e0006 */
.L_x_5:
[----:B------:R-:W-:Y:S05]  /*08c0*/  BSYNC.RECONVERGENT B2 ;  /* 0x0000000000027941 */ /* 0x000fea0003800200 */
.L_x_3:
[----:B------:R-:W-:Y:S02]  /*08d0*/  IMAD.MOV.U32 R13, RZ, RZ, 0x0 ;  /* 0x00000000ff0d7424 */ /* 0x000fe400078e00ff */
[----:B------:R-:W-:Y:S02]  /*08e0*/  IMAD.MOV.U32 R2, RZ, RZ, R16 ;  /* 0x000000ffff027224 */ /* 0x000fe400078e0010 */
[----:B------:R-:W-:Y:S01]  /*08f0*/  IMAD.MOV.U32 R3, RZ, RZ, R17 ;  /* 0x000000ffff037224 */ /* 0x000fe200078e0011 */
[----:B------:R-:W-:Y:S06]  /*0900*/  RET.REL.NODEC R12 `(dropout_backward_f64) ;  /* 0xfffffff40cbc7950 */ /* 0x000fec0003c3ffff */
.L_x_8:
[----:B------:R-:W-:-:S00]  /*0910*/  BRA `(.L_x_8) ;  /* 0xfffffffc00fc7947 */ /* 0x000fc0000383ffff */
[----:B------:R-:W-:-:S00]  /*0920*/  NOP ;  /* 0x0000000000007918 */ /* 0x000fc00000000000 */
        /* <DEDUP_REMOVED lines=13> */
.L_x_30:


//--------------------- .text.dropout_forward_f64 --------------------------
	.section	.text.dropout_forward_f64,"ax",@progbits
	.align	128
        .global         dropout_forward_f64
        .type           dropout_forward_f64,@function
        .size           dropout_forward_f64,(.L_x_31 - dropout_forward_f64)
        .other          dropout_forward_f64,@"STO_CUDA_ENTRY STV_DEFAULT"
dropout_forward_f64:
.text.dropout_forward_f64:
        /* <DEDUP_REMOVED lines=21> */
[----:B------:R-:W-:-:S06]  /*0150*/  DADD R6, -R8, 1 ;  /* 0x3ff0000008067429 */ /* 0x000fcc0000000100 */
[----:B------:R-:W0:Y:S04]  /*0160*/  MUFU.RCP64H R5, R7 ;  /* 0x0000000700057308 */ /* 0x000e280000001800 */
[----:B------:R-:W-:-:S05]  /*0170*/  VIADD R4, R7, 0x300402 ;  /* 0x0030040207047836 */ /* 0x000fca0000000000 */
[----:B------:R-:W-:Y:S01]  /*0180*/  FSETP.GEU.AND P0, PT, |R4|, 5.8789094863358348022e-39, PT ;  /* 0x004004020400780b */ /* 0x000fe20003f0e200 */
[----:B0-----:R-:W-:-:S08]  /*0190*/  DFMA R8, -R6, R4, 1 ;  /* 0x3ff000000608742b */ /* 0x001fd00000000104 */
[----:B------:R-:W-:-:S08]  /*01a0*/  DFMA R8, R8, R8, R8 ;  /* 0x000000080808722b */ /* 0x000fd00000000008 */
[----:B------:R-:W-:-:S08]  /*01b0*/  DFMA R8, R4, R8, R4 ;  /* 0x000000080408722b */ /* 0x000fd00000000004 */
[----:B------:R-:W-:-:S08]  /*01c0*/  DFMA R10, -R6, R8, 1 ;  /* 0x3ff00000060a742b */ /* 0x000fd00000000108 */
[----:B------:R-:W-:Y:S01]  /*01d0*/  DFMA R4, R8, R10, R8 ;  /* 0x0000000a0804722b */ /* 0x000fe20000000008 */
[----:B------:R-:W-:Y:S10]  /*01e0*/  @P0 BRA `(.L_x_10) ;  /* 0x0000000000180947 */ /* 0x000ff40003800000 */
[----:B------:R-:W-:Y:S02]  /*01f0*/  LOP3.LUT R3, R7, 0x7fffffff, RZ, 0xc0, !PT ;  /* 0x7fffffff07037812 */ /* 0x000fe400078ec0ff */
[----:B------:R-:W-:-:S03]  /*0200*/  MOV R4, 0x230 ;  /* 0x0000023000047802 */ /* 0x000fc60000000f00 */
[----:B------:R-:W-:-:S07]  /*0210*/  VIADD R10, R3, 0xfff00000 ;  /* 0xfff00000030a7836 */ /* 0x000fce0000000000 */
[----:B------:R-:W-:Y:S05]  /*0220*/  CALL.REL.NOINC `($__internal_1_$__cuda_sm20_dblrcp_rn_slowpath_v3) ;  /* 0x0000000000347944 */ /* 0x000fea0003c00000 */
[----:B------:R-:W-:Y:S02]  /*0230*/  IMAD.MOV.U32 R4, RZ, RZ, R8 ;  /* 0x000000ffff047224 */ /* 0x000fe400078e0008 */
[----:B------:R-:W-:-:S07]  /*0240*/  IMAD.MOV.U32 R5, RZ, RZ, R9 ;  /* 0x000000ffff057224 */ /* 0x000fce00078e0009 */
.L_x_10:
[----:B------:R-:W-:Y:S05]  /*0250*/  BSYNC.RECONVERGENT B0 ;  /* 0x0000000000007941 */ /* 0x000fea0003800200 */
.L_x_9:
[----:B------:R-:W0:Y:S02]  /*0260*/  LDCU.64 UR6, c[0x0][0x390] ;  /* 0x00007200ff0677ac */ /* 0x000e240008000a00 */
[----:B0-----:R-:W-:-:S04]  /*0270*/  IADD3 R6, P0, PT, R2, UR6, RZ ;  /* 0x0000000602067c10 */ /* 0x001fc8000ff1e0ff */
[----:B------:R-:W-:Y:S01]  /*0280*/  IADD3.X R7, PT, PT, R0, UR7, RZ, P0, !PT ;  /* 0x0000000700077c10 */ /* 0x000fe200087fe4ff */
[----:B------:R-:W0:Y:S05]  /*0290*/  LDCU.64 UR6, c[0x0][0x3a0] ;  /* 0x00007400ff0677ac */ /* 0x000e2a0008000a00 */
[----:B------:R-:W2:Y:S01]  /*02a0*/  LDG.E.64 R6, desc[UR4][R6.64] ;  /* 0x0000000406067981 */ /* 0x000ea2000c1e1b00 */
[----:B0-----:R-:W-:-:S04]  /*02b0*/  IADD3 R2, P0, PT, R2, UR6, RZ ;  /* 0x0000000602027c10 */ /* 0x001fc8000ff1e0ff */
[----:B------:R-:W-:Y:S01]  /*02c0*/  IADD3.X R3, PT, PT, R0, UR7, RZ, P0, !PT ;  /* 0x0000000700037c10 */ /* 0x000fe200087fe4ff */
[----:B--2---:R-:W-:-:S07]  /*02d0*/  DMUL R4, R6, R4 ;  /* 0x0000000406047228 */ /* 0x004fce0000000000 */
[----:B------:R-:W-:Y:S01]  /*02e0*/  STG.E.64 desc[UR4][R2.64], R4 ;  /* 0x0000000402007986 */ /* 0x000fe2000c101b04 */
[----:B------:R-:W-:Y:S05]  /*02f0*/  EXIT ;  /* 0x000000000000794d */ /* 0x000fea0003800000 */
        .weak           $__internal_1_$__cuda_sm20_dblrcp_rn_slowpath_v3
        .type           $__internal_1_$__cuda_sm20_dblrcp_rn_slowpath_v3,@function
        .size           $__internal_1_$__cuda_sm20_dblrcp_rn_slowpath_v3,(.L_x_31 - $__internal_1_$__cuda_sm20_dblrcp_rn_slowpath_v3)
$__internal_1_$__cuda_sm20_dblrcp_rn_slowpath_v3:
[----:B------:R-:W-:-:S14]  /*0300*/  DSETP.GTU.AND P0, PT, |R6|, +INF , PT ;  /* 0x7ff000000600742a */ /* 0x000fdc0003f0c200 */
[----:B------:R-:W-:Y:S05]  /*0310*/  @P0 BRA `(.L_x_11) ;  /* 0x00000000007c0947 */ /* 0x000fea0003800000 */
[----:B------:R-:W-:-:S05]  /*0320*/  LOP3.LUT R3, R7, 0x7fffffff, RZ, 0xc0, !PT ;  /* 0x7fffffff07037812 */ /* 0x000fca00078ec0ff */
[----:B------:R-:W-:-:S05]  /*0330*/  VIADD R5, R3, 0xffffffff ;  /* 0xffffffff03057836 */ /* 0x000fca0000000000 */
[----:B------:R-:W-:-:S13]  /*0340*/  ISETP.GE.U32.AND P0, PT, R5, 0x7fefffff, PT ;  /* 0x7fefffff0500780c */ /* 0x000fda0003f06070 */
[----:B------:R-:W-:Y:S01]  /*0350*/  @P0 LOP3.LUT R9, R7, 0x7ff00000, RZ, 0x3c, !PT ;  /* 0x7ff0000007090812 */ /* 0x000fe200078e3cff */
[----:B------:R-:W-:Y:S01]  /*0360*/  @P0 IMAD.MOV.U32 R8, RZ, RZ, RZ ;  /* 0x000000ffff080224 */ /* 0x000fe200078e00ff */
[----:B------:R-:W-:Y:S06]  /*0370*/  @P0 BRA `(.L_x_12) ;  /* 0x00000000006c0947 */ /* 0x000fec0003800000 */
[----:B------:R-:W-:-:S13]  /*0380*/  ISETP.GE.U32.AND P0, PT, R3, 0x1000001, PT ;  /* 0x010000010300780c */ /* 0x000fda0003f06070 */
[----:B------:R-:W-:Y:S05]  /*0390*/  @!P0 BRA `(.L_x_13) ;  /* 0x0000000000348947 */ /* 0x000fea0003800000 */
[----:B------:R-:W-:Y:S02]  /*03a0*/  VIADD R9, R7, 0xc0200000 ;  /* 0xc020000007097836 */ /* 0x000fe40000000000 */
[----:B------:R-:W-:Y:S02]  /*03b0*/  IMAD.MOV.U32 R8, RZ, RZ, R6 ;  /* 0x000000ffff087224 */ /* 0x000fe400078e0006 */
[----:B------:R-:W0:Y:S04]  /*03c0*/  MUFU.RCP64H R11, R9 ;  /* 0x00000009000b7308 */ /* 0x000e280000001800 */
[----:B0-----:R-:W-:-:S08]  /*03d0*/  DFMA R12, -R8, R10, 1 ;  /* 0x3ff00000080c742b */ /* 0x001fd0000000010a */
[----:B------:R-:W-:-:S08]  /*03e0*/  DFMA R12, R12, R12, R12 ;  /* 0x0000000c0c0c722b */ /* 0x000fd0000000000c */
[----:B------:R-:W-:-:S08]  /*03f0*/  DFMA R12, R10, R12, R10 ;  /* 0x0000000c0a0c722b */ /* 0x000fd0000000000a */
[----:B------:R-:W-:-:S08]  /*0400*/  DFMA R10, -R8, R12, 1 ;  /* 0x3ff00000080a742b */ /* 0x000fd0000000010c */
[----:B------:R-:W-:-:S08]  /*0410*/  DFMA R10, R12, R10, R12 ;  /* 0x0000000a0c0a722b */ /* 0x000fd0000000000c */
[----:B------:R-:W-:-:S08]  /*0420*/  DMUL R10, R10, 2.2250738585072013831e-308 ;  /* 0x001000000a0a7828 */ /* 0x000fd00000000000 */
[----:B------:R-:W-:-:S08]  /*0430*/  DFMA R6, -R6, R10, 1 ;  /* 0x3ff000000606742b */ /* 0x000fd0000000010a */
[----:B------:R-:W-:-:S08]  /*0440*/  DFMA R6, R6, R6, R6 ;  /* 0x000000060606722b */ /* 0x000fd00000000006 */
[----:B------:R-:W-:Y:S01]  /*0450*/  DFMA R8, R10, R6, R10 ;  /* 0x000000060a08722b */ /* 0x000fe2000000000a */
[----:B------:R-:W-:Y:S10]  /*0460*/  BRA `(.L_x_12) ;  /* 0x0000000000307947 */ /* 0x000ff40003800000 */
.L_x_13:
[----:B------:R-:W-:Y:S01]  /*0470*/  DMUL R6, R6, 8.11296384146066816958e+31 ;  /* 0x4690000006067828 */ /* 0x000fe20000000000 */
[----:B------:R-:W-:-:S05]  /*0480*/  IMAD.MOV.U32 R8, RZ, RZ, R10 ;  /* 0x000000ffff087224 */ /* 0x000fca00078e000a */
[----:B------:R-:W0:Y:S02]  /*0490*/  MUFU.RCP64H R9, R7 ;  /* 0x0000000700097308 */ /* 0x000e240000001800 */
[----:B0-----:R-:W-:-:S08]  /*04a0*/  DFMA R10, -R6, R8, 1 ;  /* 0x3ff00000060a742b */ /* 0x001fd00000000108 */
[----:B------:R-:W-:-:S08]  /*04b0*/  DFMA R10, R10, R10, R10 ;  /* 0x0000000a0a0a722b */ /* 0x000fd0000000000a */
[----:B------:R-:W-:-:S08]  /*04c0*/  DFMA R10, R8, R10, R8 ;  /* 0x0000000a080a722b */ /* 0x000fd00000000008 */
[----:B------:R-:W-:-:S08]  /*04d0*/  DFMA R8, -R6, R10, 1 ;  /* 0x3ff000000608742b */ /* 0x000fd0000000010a */
[----:B------:R-:W-:-:S08]  /*04e0*/  DFMA R8, R10, R8, R10 ;  /* 0x000000080a08722b */ /* 0x000fd0000000000a */
[----:B------:R-:W-:Y:S01]  /*04f0*/  DMUL R8, R8, 8.11296384146066816958e+31 ;  /* 0x4690000008087828 */ /* 0x000fe20000000000 */
[----:B------:R-:W-:Y:S10]  /*0500*/  BRA `(.L_x_12) ;  /* 0x0000000000087947 */ /* 0x000ff40003800000 */
.L_x_11:
[----:B------:R-:W-:Y:S01]  /*0510*/  LOP3.LUT R9, R7, 0x80000, RZ, 0xfc, !PT ;  /* 0x0008000007097812 */ /* 0x000fe200078efcff */
[----:B------:R-:W-:-:S07]  /*0520*/  IMAD.MOV.U32 R8, RZ, RZ, R6 ;  /* 0x000000ffff087224 */ /* 0x000fce00078e0006 */
.L_x_12:
[----:B------:R-:W-:-:S04]  /*0530*/  IMAD.MOV.U32 R5, RZ, RZ, 0x0 ;  /* 0x00000000ff057424 */ /* 0x000fc800078e00ff */
[----:B------:R-:W-:Y:S05]  /*0540*/  RET.REL.NODEC R4 `(dropout_forward_f64) ;  /* 0xfffffff804ac7950 */ /* 0x000fea0003c3ffff */
.L_x_14:
        /* <DEDUP_REMOVED lines=11> */
.L_x_31:


//--------------------- .text.dropout_backward_f32 --------------------------
	.section	.text.dropout_backward_f32,"ax",@progbits
	.align	128
        .global         dropout_backward_f32
        .type           dropout_backward_f32,@function
        .size           dropout_backward_f32,(.L_x_32 - dropout_backward_f32)
        .other          dropout_backward_f32,@"STO_CUDA_ENTRY STV_DEFAULT"
dropout_backward_f32:
.text.dropout_backward_f32:
        /* <DEDUP_REMOVED lines=12> */
[----:B------:R-:W1:Y:S03]  /*00c0*/  LDCU.64 UR4, c[0x0][0x358] ;  /* 0x00006b00ff0477ac */ /* 0x000e660008000a00 */
[----:B0-----:R-:W-:Y:S01]  /*00d0*/  IADD3 R4, P0, PT, R0, UR6, RZ ;  /* 0x0000000600047c10 */ /* 0x001fe2000ff1e0ff */
[----:B------:R-:W0:Y:S03]  /*00e0*/  LDCU UR6, c[0x0][0x380] ;  /* 0x00007000ff0677ac */ /* 0x000e260008000800 */
[----:B------:R-:W-:-:S05]  /*00f0*/  IADD3.X R5, PT, PT, R8, UR7, RZ, P0, !PT ;  /* 0x0000000708057c10 */ /* 0x000fca00087fe4ff */
[----:B-1----:R-:W0:Y:S01]  /*0100*/  LDG.E R4, desc[UR4][R4.64] ;  /* 0x0000000404047981 */ /* 0x002e22000c1e1900 */
[----:B------:R-:W-:Y:S01]  /*0110*/  BSSY.RECONVERGENT B0, `(.L_x_15) ;  /* 0x000001d000007945 */ /* 0x000fe20003800200 */
[----:B------:R-:W-:Y:S02]  /*0120*/  CS2R R2, SRZ ;  /* 0x0000000000027805 */ /* 0x000fe4000001ff00 */
[----:B0-----:R-:W-:-:S13]  /*0130*/  FSETP.GEU.AND P0, PT, R4, UR6, PT ;  /* 0x0000000604007c0b */ /* 0x001fda000bf0e000 */
[----:B------:R-:W-:Y:S05]  /*0140*/  @!P0 BRA `(.L_x_16) ;  /* 0x0000000000648947 */ /* 0x000fea0003800000 */
[----:B------:R-:W0:Y:S02]  /*0150*/  LDCU.64 UR8, c[0x0][0x3a0] ;  /* 0x00007400ff0877ac */ /* 0x000e240008000a00 */
[----:B0-----:R-:W-:-:S04]  /*0160*/  IADD3 R12, P0, PT, R0, UR8, RZ ;  /* 0x00000008000c7c10 */ /* 0x001fc8000ff1e0ff */
[----:B------:R-:W-:-:S05]  /*0170*/  IADD3.X R13, PT, PT, R8, UR9, RZ, P0, !PT ;  /* 0x00000009080d7c10 */ /* 0x000fca00087fe4ff */
[----:B------:R-:W2:Y:S01]  /*0180*/  LDG.E R9, desc[UR4][R12.64] ;  /* 0x000000040c097981 */ /* 0x000ea2000c1e1900 */
[----:B------:R-:W0:Y:S01]  /*0190*/  F2F.F64.F32 R4, UR6 ;  /* 0x0000000600047d10 */ /* 0x000e220008201800 */
[----:B------:R-:W-:Y:S01]  /*01a0*/  IMAD.MOV.U32 R2, RZ, RZ, 0x1 ;  /* 0x00000001ff027424 */ /* 0x000fe200078e00ff */
[----:B------:R-:W-:Y:S01]  /*01b0*/  BSSY.RECONVERGENT B1, `(.L_x_16) ;  /* 0x0000012000017945 */ /* 0x000fe20003800200 */
[----:B0-----:R-:W-:-:S06]  /*01c0*/  DADD R4, -R4, 1 ;  /* 0x3ff0000004047429 */ /* 0x001fcc0000000100 */
[----:B------:R-:W0:Y:S02]  /*01d0*/  MUFU.RCP64H R3, R5 ;  /* 0x0000000500037308 */ /* 0x000e240000001800 */
[----:B0-----:R-:W-:-:S08]  /*01e0*/  DFMA R6, -R4, R2, 1 ;  /* 0x3ff000000406742b */ /* 0x001fd00000000102 */
[----:B------:R-:W-:-:S08]  /*01f0*/  DFMA R6, R6, R6, R6 ;  /* 0x000000060606722b */ /* 0x000fd00000000006 */
[----:B------:R-:W-:-:S08]  /*0200*/  DFMA R2, R2, R6, R2 ;  /* 0x000000060202722b */ /* 0x000fd00000000002 */
[----:B------:R-:W-:-:S08]  /*0210*/  DFMA R10, -R4, R2, 1 ;  /* 0x3ff00000040a742b */ /* 0x000fd00000000102 */
[----:B------:R-:W-:Y:S01]  /*0220*/  DFMA R2, R2, R10, R2 ;  /* 0x0000000a0202722b */ /* 0x000fe20000000002 */
[----:B--2---:R-:W0:Y:S07]  /*0230*/  F2F.F64.F32 R6, R9 ;  /* 0x0000000900067310 */ /* 0x004e2e0000201800 */
[----:B0-----:R-:W-:Y:S01]  /*0240*/  DMUL R10, R6, R2 ;  /* 0x00000002060a7228 */ /* 0x001fe20000000000 */
[----:B------:R-:W-:-:S07]  /*0250*/  FSETP.GEU.AND P1, PT, |R7|, 6.5827683646048100446e-37, PT ;  /* 0x036000000700780b */ /* 0x000fce0003f2e200 */
[----:B------:R-:W-:-:S08]  /*0260*/  DFMA R12, -R4, R10, R6 ;  /* 0x0000000a040c722b */ /* 0x000fd00000000106 */
[----:B------:R-:W-:-:S10]  /*0270*/  DFMA R2, R2, R12, R10 ;  /* 0x0000000c0202722b */ /* 0x000fd4000000000a */
[----:B------:R-:W-:-:S05]  /*0280*/  FFMA R10, RZ, R5, R3 ;  /* 0x00000005ff0a7223 */ /* 0x000fca0000000003 */
[----:B------:R-:W-:-:S13]  /*0290*/  FSETP.GT.AND P0, PT, |R10|, 1.469367938527859385e-39, PT ;  /* 0x001000000a00780b */ /* 0x000fda0003f04200 */
[----:B------:R-:W-:Y:S05]  /*02a0*/  @P0 BRA P1, `(.L_x_17) ;  /* 0x0000000000080947 */ /* 0x000fea0000800000 */
[----:B------:R-:W-:-:S07]  /*02b0*/  MOV R12, 0x2d0 ;  /* 0x000002d0000c7802 */ /* 0x000fce0000000f00 */
[----:B------:R-:W-:Y:S05]  /*02c0*/  CALL.REL.NOINC `($__internal_2_$__cuda_sm20_div_rn_f64_full) ;  /* 0x00000000002c7944 */ /* 0x000fea0003c00000 */
.L_x_17:
[----:B------:R-:W-:Y:S05]  /*02d0*/  BSYNC.RECONVERGENT B1 ;  /* 0x0000000000017941 */ /* 0x000fea0003800200 */
.L_x_16:
[----:B------:R-:W-:Y:S05]  /*02e0*/  BSYNC.RECONVERGENT B0 ;  /* 0x0000000000007941 */ /* 0x000fea0003800200 */
.L_x_15:
[----:B------:R-:W0:Y:S02]  /*02f0*/  LDCU.64 UR8, c[0x0][0x398] ;  /* 0x00007300ff0877ac */ /* 0x000e240008000a00 */
[----:B0-----:R-:W-:-:S04]  /*0300*/  IADD3 R4, P0, PT, R0, UR8, RZ ;  /* 0x0000000800047c10 */ /* 0x001fc8000ff1e0ff */
[----:B------:R-:W-:-:S05]  /*0310*/  IADD3.X R5, PT, PT, R8, UR9, RZ, P0, !PT ;  /* 0x0000000908057c10 */ /* 0x000fca00087fe4ff */
[----:B------:R-:W2:Y:S02]  /*0320*/  LDG.E R6, desc[UR4][R4.64] ;  /* 0x0000000404067981 */ /* 0x000ea4000c1e1900 */
[----:B--2---:R-:W0:Y:S02]  /*0330*/  F2F.F64.F32 R6, R6 ;  /* 0x0000000600067310 */ /* 0x004e240000201800 */
[----:B0-----:R-:W-:-:S10]  /*0340*/  DADD R2, R6, R2 ;  /* 0x0000000006027229 */ /* 0x001fd40000000002 */
[----:B------:R-:W0:Y:S02]  /*0350*/  F2F.F32.F64 R3, R2 ;  /* 0x0000000200037310 */ /* 0x000e240000301000 */
[----:B0-----:R-:W-:Y:S01]  /*0360*/  STG.E desc[UR4][R4.64], R3 ;  /* 0x0000000304007986 */ /* 0x001fe2000c101904 */
[----:B------:R-:W-:Y:S05]  /*0370*/  EXIT ;  /* 0x000000000000794d */ /* 0x000fea0003800000 */
        .weak           $__internal_2_$__cuda_sm20_div_rn_f64_full
        .type           $__internal_2_$__cuda_sm20_div_rn_f64_full,@function
        .size           $__internal_2_$__cuda_sm20_div_rn_f64_full,(.L_x_32 - $__internal_2_$__cuda_sm20_div_rn_f64_full)
$__internal_2_$__cuda_sm20_div_rn_f64_full:
        /* <DEDUP_REMOVED lines=67> */
.L_x_19:
        /* <DEDUP_REMOVED lines=16> */
.L_x_22:
[----:B------:R-:W-:Y:S01]  /*08b0*/  LOP3.LUT R17, R5, 0x80000, RZ, 0xfc, !PT ;  /* 0x0008000005117812 */ /* 0x000fe200078efcff */
[----:B------:R-:W-:Y:S01]  /*08c0*/  IMAD.MOV.U32 R16, RZ, RZ, R4 ;  /* 0x000000ffff107224 */ /* 0x000fe200078e0004 */
[----:B------:R-:W-:Y:S06]  /*08d0*/  BRA `(.L_x_20) ;  /* 0x0000000000087947 */ /* 0x000fec0003800000 */
.L_x_21:
[----:B------:R-:W-:Y:S01]  /*08e0*/  LOP3.LUT R17, R7, 0x80000, RZ, 0xfc, !PT ;  /* 0x0008000007117812 */ /* 0x000fe200078efcff */
[----:B------:R-:W-:-:S07]  /*08f0*/  IMAD.MOV.U32 R16, RZ, RZ, R6 ;  /* 0x000000ffff107224 */ /* 0x000fce00078e0006 */
.L_x_20:
[----:B------:R-:W-:Y:S05]  /*0900*/  BSYNC.RECONVERGENT B2 ;  /* 0x0000000000027941 */ /* 0x000fea0003800200 */
.L_x_18:
[----:B------:R-:W-:Y:S02]  /*0910*/  IMAD.MOV.U32 R13, RZ, RZ, 0x0 ;  /* 0x00000000ff0d7424 */ /* 0x000fe400078e00ff */
[----:B------:R-:W-:Y:S02]  /*0920*/  IMAD.MOV.U32 R2, RZ, RZ, R16 ;  /* 0x000000ffff027224 */ /* 0x000fe400078e0010 */
[----:B------:R-:W-:Y:S01]  /*0930*/  IMAD.MOV.U32 R3, RZ, RZ, R17 ;  /* 0x000000ffff037224 */ /* 0x000fe200078e0011 */
[----:B------:R-:W-:Y:S06]  /*0940*/  RET.REL.NODEC R12 `(dropout_backward_f32) ;  /* 0xfffffff40cac7950 */ /* 0x000fec0003c3ffff */
.L_x_23:
        /* <DEDUP_REMOVED lines=11> */
.L_x_32:


//--------------------- .text.dropout_forward_f32 --------------------------
	.section	.text.dropout_forward_f32,"ax",@progbits
	.align	128
        .global         dropout_forward_f32
        .type           dropout_forward_f32,@function
        .size           dropout_forward_f32,(.L_x_33 - dropout_forward_f32)
        .other          dropout_forward_f32,@"STO_CUDA_ENTRY STV_DEFAULT"
dropout_forward_f32:
.text.dropout_forward_f32:
        /* <DEDUP_REMOVED lines=21> */
[----:B------:R-:W0:Y:S02]  /*0150*/  F2F.F64.F32 R4, UR6 ;  /* 0x0000000600047d10 */ /* 0x000e240008201800 */
[----:B0-----:R-:W-:-:S06]  /*0160*/  DADD R6, -R4, 1 ;  /* 0x3ff0000004067429 */ /* 0x001fcc0000000100 */
        /* <DEDUP_REMOVED lines=12> */
[----:B------:R-:W-:Y:S05]  /*0230*/  CALL.REL.NOINC `($__internal_3_$__cuda_sm20_dblrcp_rn_slowpath_v3) ;  /* 0x00000000003c7944 */ /* 0x000fea0003c00000 */
[----:B------:R-:W-:Y:S02]  /*0240*/  IMAD.MOV.U32 R4, RZ, RZ, R8 ;  /* 0x000000ffff047224 */ /* 0x000fe400078e0008 */
[----:B------:R-:W-:-:S07]  /*0250*/  IMAD.MOV.U32 R5, RZ, RZ, R9 ;  /* 0x000000ffff057224 */ /* 0x000fce00078e0009 */
.L_x_25:
[----:B------:R-:W-:Y:S05]  /*0260*/  BSYNC.RECONVERGENT B0 ;  /* 0x0000000000007941 */ /* 0x000fea0003800200 */
.L_x_24:
[----:B------:R-:W0:Y:S02]  /*0270*/  LDCU.64 UR8, c[0x0][0x390] ;  /* 0x00007200ff0877ac */ /* 0x000e240008000a00 */
[----:B0-----:R-:W-:-:S04]  /*0280*/  IADD3 R8, P0, PT, R0, UR8, RZ ;  /* 0x0000000800087c10 */ /* 0x001fc8000ff1e0ff */
[----:B------:R-:W-:Y:S01]  /*0290*/  IADD3.X R9, PT, PT, R2, UR9, RZ, P0, !PT ;  /* 0x0000000902097c10 */ /* 0x000fe200087fe4ff */
[----:B------:R-:W0:Y:S04]  /*02a0*/  LDCU.64 UR8, c[0x0][0x3a0] ;  /* 0x00007400ff0877ac */ /* 0x000e280008000a00 */
[----:B------:R-:W2:Y:S02]  /*02b0*/  LDG.E R8, desc[UR4][R8.64] ;  /* 0x0000000408087981 */ /* 0x000ea4000c1e1900 */
[----:B--2---:R-:W1:Y:S02]  /*02c0*/  F2F.F64.F32 R6, R8 ;  /* 0x0000000800067310 */ /* 0x004e640000201800 */
[----:B-1----:R-:W-:Y:S01]  /*02d0*/  DMUL R4, R6, R4 ;  /* 0x0000000406047228 */ /* 0x002fe20000000000 */
[----:B0-----:R-:W-:-:S04]  /*02e0*/  IADD3 R6, P0, PT, R0, UR8, RZ ;  /* 0x0000000800067c10 */ /* 0x001fc8000ff1e0ff */
[----:B------:R-:W-:-:S05]  /*02f0*/  IADD3.X R7, PT, PT, R2, UR9, RZ, P0, !PT ;  /* 0x0000000902077c10 */ /* 0x000fca00087fe4ff */
[----:B------:R-:W0:Y:S02]  /*0300*/  F2F.F32.F64 R5, R4 ;  /* 0x0000000400057310 */ /* 0x000e240000301000 */
[----:B0-----:R-:W-:Y:S01]  /*0310*/  STG.E desc[UR4][R6.64], R5 ;  /* 0x0000000506007986 */ /* 0x001fe2000c101904 */
[----:B------:R-:W-:Y:S05]  /*0320*/  EXIT ;  /* 0x000000000000794d */ /* 0x000fea0003800000 */
        .weak           $__internal_3_$__cuda_sm20_dblrcp_rn_slowpath_v3
        .type           $__internal_3_$__cuda_sm20_dblrcp_rn_slowpath_v3,@function
        .size           $__internal_3_$__cuda_sm20_dblrcp_rn_slowpath_v3,(.L_x_33 - $__internal_3_$__cuda_sm20_dblrcp_rn_slowpath_v3)
$__internal_3_$__cuda_sm20_dblrcp_rn_slowpath_v3:
        /* <DEDUP_REMOVED lines=23> */
.L_x_28:
        /* <DEDUP_REMOVED lines=10> */
.L_x_26:
[----:B------:R-:W-:Y:S01]  /*0540*/  LOP3.LUT R9, R7, 0x80000, RZ, 0xfc, !PT ;  /* 0x0008000007097812 */ /* 0x000fe200078efcff */
[----:B------:R-:W-:-:S07]  /*0550*/  IMAD.MOV.U32 R8, RZ, RZ, R6 ;  /* 0x000000ffff087224 */ /* 0x000fce00078e0006 */
.L_x_27:
[----:B------:R-:W-:-:S04]  /*0560*/  IMAD.MOV.U32 R5, RZ, RZ, 0x0 ;  /* 0x00000000ff057424 */ /* 0x000fc800078e00ff */
[----:B------:R-:W-:Y:S05]  /*0570*/  RET.REL.NODEC R4 `(dropout_forward_f32) ;  /* 0xfffffff804a07950 */ /* 0x000fea0003c3ffff */
.L_x_29:
        /* <DEDUP_REMOVED lines=16> */
.L_x_33:


//--------------------- .nv.shared.reserved.0     --------------------------
	.section	.nv.shared.reserved.0,"aw",@nobits
	.weak		__nv_reservedSMEM_offset_0_alias
	.size		__nv_reservedSMEM_offset_0_alias, 0, 64
	.other		__nv_reservedSMEM_offset_0_alias,@"STO_CUDA_RESERVED_SHARED STV_DEFAULT"
__nv_reservedSMEM_offset_0_alias:
	.zero		0
	.zero		64


//--------------------- .nv.constant0.dropout_backward_f64 --------------------------
	.section	.nv.constant0.dropout_backward_f64,"a",@progbits
	.sectionflags	@""
	.align	4
.nv.constant0.dropout_backward_f64:
	.zero		936


//--------------------- .nv.constant0.dropout_forward_f64 --------------------------
	.section	.nv.constant0.dropout_forward_f64,"a",@progbits
	.sectionflags	@""
	.align	4
.nv.constant0.dropout_forward_f64:
	.zero		936


//--------------------- .nv.constant0.dropout_backward_f32 --------------------------
	.section	.nv.constant0.dropout_backward_f32,"a",@progbits
	.sectionflags	@""
	.align	4
.nv.constant0.dropout_backward_f32:
	.zero		936


//--------------------- .nv.constant0.dropout_forward_f32 --------------------------
	.section	.nv.constant0.dropout_forward_f32,"a",@progbits
	.sectionflags	@""
	.align	4
.nv.constant0.dropout_forward_f32:
	.zero		936


//--------------------- SYMBOLS --------------------------

	.type		.nv.reservedSmem.offset0,@object
	.size		.nv.reservedSmem.offset0,0x4
